	.target	sm_100a

	.elftype	@"ET_EXEC"


//--------------------- .note.nv.tkinfo           --------------------------
	.section	.note.nv.tkinfo,"",@"SHT_NOTE"
	.sectionflags	@"SHF_NOTE_NV_TKINFO"
	.tkinfo
        /*0018*/ 	.word	0x00000081
        /*0030*/ 	.string	""
        /*0030*/ 	.string	"ptxas-blackwell"
        /*0030*/ 	.string	"Cuda compilation tools, release 12.9, V12.9.86"
        /*0030*/ 	.string	"Build cuda_12.9.r12.9/compiler.36037853_0"
        /*0030*/ 	.string	"-v  -suppress-debug-info  -lineinfo  -arch sm_100a "



//--------------------- .note.nv.cuver            --------------------------
	.section	.note.nv.cuver,"",@"SHT_NOTE"
	.sectionflags	@"SHF_NOTE_NV_CUVER"
        /*0018*/ 	.short	0x0001
        /*001a*/ 	.short	0x0064
        /*001c*/ 	.short	0x0001
        /*001e*/ 	.short	0x0000
        /*0020*/ 	.short	0x0001
        /*0022*/ 	.short	0x0000


//--------------------- .nv.info                  --------------------------
	.section	.nv.info,"",@"SHT_CUDA_INFO"
	.align	4


	//----- nvinfo : EIATTR_REGCOUNT
	.align		4
        /*0000*/ 	.byte	0x04, 0x2f
        /*0002*/ 	.short	(.L_4 - .L_3)
	.align		4
.L_3:
        /*0004*/ 	.word	index@(gluon_tcgen05)
        /*0008*/ 	.word	0x00000047


	//----- nvinfo : EIATTR_FRAME_SIZE
	.align		4
.L_4:
        /*000c*/ 	.byte	0x04, 0x11
        /*000e*/ 	.short	(.L_6 - .L_5)
	.align		4
.L_5:
        /*0010*/ 	.word	index@($__internal_2_$__cuda_sm10x_tcgen05_guardrail_trap_unallocated_columns_being_dealloced)
        /*0014*/ 	.word	0x00000000


	//----- nvinfo : EIATTR_FRAME_SIZE
	.align		4
.L_6:
        /*0018*/ 	.byte	0x04, 0x11
        /*001a*/ 	.short	(.L_8 - .L_7)
	.align		4
.L_7:
        /*001c*/ 	.word	index@($__internal_1_$__cuda_sm10x_tcgen05_guardrail_trap_phase_invalid_during_alloc)
        /*0020*/ 	.word	0x00000000


	//----- nvinfo : EIATTR_FRAME_SIZE
	.align		4
.L_8:
        /*0024*/ 	.byte	0x04, 0x11
        /*0026*/ 	.short	(.L_10 - .L_9)
	.align		4
.L_9:
        /*0028*/ 	.word	index@($__internal_0_$__cuda_sm10x_tcgen05_guardrail_trap_col_being_dealloced_not_returned_by_alloc)
        /*002c*/ 	.word	0x00000000


	//----- nvinfo : EIATTR_FRAME_SIZE
	.align		4
.L_10:
        /*0030*/ 	.byte	0x04, 0x11
        /*0032*/ 	.short	(.L_12 - .L_11)
	.align		4
.L_11:
        /*0034*/ 	.word	index@(gluon_tcgen05)
        /*0038*/ 	.word	0x00000000


	//----- nvinfo : EIATTR_MIN_STACK_SIZE
	.align		4
.L_12:
        /*003c*/ 	.byte	0x04, 0x12
        /*003e*/ 	.short	(.L_14 - .L_13)
	.align		4
.L_13:
        /*0040*/ 	.word	index@(gluon_tcgen05)
        /*0044*/ 	.word	0x00000000
.L_14:


//--------------------- .nv.info.gluon_tcgen05    --------------------------
	.section	.nv.info.gluon_tcgen05,"",@"SHT_CUDA_INFO"
	.sectionflags	@""
	.align	4


	//----- nvinfo : EIATTR_CUDA_API_VERSION
	.align		4
        /*0000*/ 	.byte	0x04, 0x37
        /*0002*/ 	.short	(.L_16 - .L_15)
.L_15:
        /*0004*/ 	.word	0x00000081


	//----- nvinfo : EIATTR_KPARAM_INFO
	.align		4
.L_16:
        /*0008*/ 	.byte	0x04, 0x17
        /*000a*/ 	.short	(.L_18 - .L_17)
.L_17:
        /*000c*/ 	.word	0x00000000
        /*0010*/ 	.short	0x000a
        /*0012*/ 	.short	0x0048
        /*0014*/ 	.byte	0x00, 0xf4, 0x21, 0x00


	//----- nvinfo : EIATTR_KPARAM_INFO
	.align		4
.L_18:
        /*0018*/ 	.byte	0x04, 0x17
        /*001a*/ 	.short	(.L_20 - .L_19)
.L_19:
        /*001c*/ 	.word	0x00000000
        /*0020*/ 	.short	0x0009
        /*0022*/ 	.short	0x0040
        /*0024*/ 	.byte	0x00, 0xf4, 0x21, 0x00


	//----- nvinfo : EIATTR_KPARAM_INFO
	.align		4
.L_20:
        /*0028*/ 	.byte	0x04, 0x17
        /*002a*/ 	.short	(.L_22 - .L_21)
.L_21:
        /*002c*/ 	.word	0x00000000
        /*0030*/ 	.short	0x0008
        /*0032*/ 	.short	0x0038
        /*0034*/ 	.byte	0x00, 0xf0, 0x21, 0x00


	//----- nvinfo : EIATTR_KPARAM_INFO
	.align		4
.L_22:
        /*0038*/ 	.byte	0x04, 0x17
        /*003a*/ 	.short	(.L_24 - .L_23)
.L_23:
        /*003c*/ 	.word	0x00000000
        /*0040*/ 	.short	0x0007
        /*0042*/ 	.short	0x0030
        /*0044*/ 	.byte	0x00, 0xf0, 0x21, 0x00


	//----- nvinfo : EIATTR_KPARAM_INFO
	.align		4
.L_24:
        /*0048*/ 	.byte	0x04, 0x17
        /*004a*/ 	.short	(.L_26 - .L_25)
.L_25:
        /*004c*/ 	.word	0x00000000
        /*0050*/ 	.short	0x0006
        /*0052*/ 	.short	0x0028
        /*0054*/ 	.byte	0x00, 0xf0, 0x21, 0x00


	//----- nvinfo : EIATTR_KPARAM_INFO
	.align		4
.L_26:
        /*0058*/ 	.byte	0x04, 0x17
        /*005a*/ 	.short	(.L_28 - .L_27)
.L_27:
        /*005c*/ 	.word	0x00000000
        /*0060*/ 	.short	0x0005
        /*0062*/ 	.short	0x0020
        /*0064*/ 	.byte	0x00, 0xf0, 0x11, 0x00


	//----- nvinfo : EIATTR_KPARAM_INFO
	.align		4
.L_28:
        /*0068*/ 	.byte	0x04, 0x17
        /*006a*/ 	.short	(.L_30 - .L_29)
.L_29:
        /*006c*/ 	.word	0x00000000
        /*0070*/ 	.short	0x0004
        /*0072*/ 	.short	0x001c
        /*0074*/ 	.byte	0x00, 0xf0, 0x11, 0x00


	//----- nvinfo : EIATTR_KPARAM_INFO
	.align		4
.L_30:
        /*0078*/ 	.byte	0x04, 0x17
        /*007a*/ 	.short	(.L_32 - .L_31)
.L_31:
        /*007c*/ 	.word	0x00000000
        /*0080*/ 	.short	0x0003
        /*0082*/ 	.short	0x0018
        /*0084*/ 	.byte	0x00, 0xf0, 0x11, 0x00


	//----- nvinfo : EIATTR_KPARAM_INFO
	.align		4
.L_32:
        /*0088*/ 	.byte	0x04, 0x17
        /*008a*/ 	.short	(.L_34 - .L_33)
.L_33:
        /*008c*/ 	.word	0x00000000
        /*0090*/ 	.short	0x0002
        /*0092*/ 	.short	0x0010
        /*0094*/ 	.byte	0x00, 0xf4, 0x21, 0x00


	//----- nvinfo : EIATTR_KPARAM_INFO
	.align		4
.L_34:
        /*0098*/ 	.byte	0x04, 0x17
        /*009a*/ 	.short	(.L_36 - .L_35)
.L_35:
        /*009c*/ 	.word	0x00000000
        /*00a0*/ 	.short	0x0001
        /*00a2*/ 	.short	0x0008
        /*00a4*/ 	.byte	0x00, 0xf4, 0x21, 0x00


	//----- nvinfo : EIATTR_KPARAM_INFO
	.align		4
.L_36:
        /*00a8*/ 	.byte	0x04, 0x17
        /*00aa*/ 	.short	(.L_38 - .L_37)
.L_37:
        /*00ac*/ 	.word	0x00000000
        /*00b0*/ 	.short	0x0000
        /*00b2*/ 	.short	0x0000
        /*00b4*/ 	.byte	0x00, 0xf4, 0x21, 0x00


	//----- nvinfo : EIATTR_AT_ENTRY_FRAGMENTS
	.align		4
.L_38:
        /*00b8*/ 	.byte	0x04, 0x4f
        /*00ba*/ 	.short	(.L_40 - .L_39)


	//   ....[0]....
.L_39:
        /*00bc*/ 	.word	0x00000004


	//----- nvinfo : EIATTR_RESERVED_SMEM_USED
	.align		4
.L_40:
        /*00c0*/ 	.byte	0x01, 0x41
	.zero		2


	//----- nvinfo : EIATTR_SPARSE_MMA_MASK
	.align		4
        /*00c4*/ 	.byte	0x03, 0x50
        /*00c6*/ 	.short	0x0000


	//----- nvinfo : EIATTR_TCGEN05_1CTA_USED
	.align		4
        /*00c8*/ 	.byte	0x01, 0x51
	.zero		2


	//----- nvinfo : EIATTR_MAXREG_COUNT
	.align		4
        /*00cc*/ 	.byte	0x03, 0x1b
        /*00ce*/ 	.short	0x00ff


	//----- nvinfo : EIATTR_NUM_BARRIERS
	.align		4
        /*00d0*/ 	.byte	0x02, 0x4c
        /*00d2*/ 	.byte	0x01
	.zero		1


	//----- nvinfo : EIATTR_INT_WARP_WIDE_INSTR_OFFSETS
	.align		4
        /*00d4*/ 	.byte	0x04, 0x31
        /*00d6*/ 	.short	(.L_42 - .L_41)


	//   ....[0]....
.L_41:
        /*00d8*/ 	.word	0x00001760


	//   ....[1]....
        /*00dc*/ 	.word	0x00001780


	//   ....[2]....
        /*00e0*/ 	.word	0x00001800


	//   ....[3]....
        /*00e4*/ 	.word	0x00001920


	//   ....[4]....
        /*00e8*/ 	.word	0x00001990


	//   ....[5]....
        /*00ec*/ 	.word	0x000019a0


	//   ....[6]....
        /*00f0*/ 	.word	0x00001a00


	//   ....[7]....
        /*00f4*/ 	.word	0x00001d80


	//   ....[8]....
        /*00f8*/ 	.word	0x00001d90


	//   ....[9]....
        /*00fc*/ 	.word	0x00001ee0


	//   ....[10]....
        /*0100*/ 	.word	0x00001f30


	//   ....[11]....
        /*0104*/ 	.word	0x00001f40


	//   ....[12]....
        /*0108*/ 	.word	0x00001f80


	//   ....[13]....
        /*010c*/ 	.word	0x000021d0


	//   ....[14]....
        /*0110*/ 	.word	0x000021e0


	//   ....[15]....
        /*0114*/ 	.word	0x00002410


	//   ....[16]....
        /*0118*/ 	.word	0x00002420


	//   ....[17]....
        /*011c*/ 	.word	0x00002910


	//   ....[18]....
        /*0120*/ 	.word	0x00002960


	//----- nvinfo : EIATTR_COOP_GROUP_MASK_REGIDS
	.align		4
.L_42:
        /*0124*/ 	.byte	0x04, 0x29
        /*0126*/ 	.short	(.L_44 - .L_43)


	//   ....[0]....
.L_43:
        /*0128*/ 	.word	0xffffffff


	//   ....[1]....
        /*012c*/ 	.word	0xffffffff


	//   ....[2]....
        /*0130*/ 	.word	0xffffffff


	//   ....[3]....
        /*0134*/ 	.word	0xffffffff


	//   ....[4]....
        /*0138*/ 	.word	0xffffffff


	//   ....[5]....
        /*013c*/ 	.word	0xffffffff


	//   ....[6]....
        /*0140*/ 	.word	0xffffffff


	//   ....[7]....
        /*0144*/ 	.word	0xffffffff


	//   ....[8]....
        /*0148*/ 	.word	0xffffffff


	//   ....[9]....
        /*014c*/ 	.word	0xffffffff


	//----- nvinfo : EIATTR_COOP_GROUP_INSTR_OFFSETS
	.align		4
.L_44:
        /*0150*/ 	.byte	0x04, 0x28
        /*0152*/ 	.short	(.L_46 - .L_45)


	//   ....[0]....
.L_45:
        /*0154*/ 	.word	0x00000050


	//   ....[1]....
        /*0158*/ 	.word	0x00000310


	//   ....[2]....
        /*015c*/ 	.word	0x00000500


	//   ....[3]....
        /*0160*/ 	.word	0x000009a0


	//   ....[4]....
        /*0164*/ 	.word	0x00000ae0


	//   ....[5]....
        /*0168*/ 	.word	0x00000fe0


	//   ....[6]....
        /*016c*/ 	.word	0x00001120


	//   ....[7]....
        /*0170*/ 	.word	0x00001610


	//   ....[8]....
        /*0174*/ 	.word	0x000027a0


	//   ....[9]....
        /*0178*/ 	.word	0x00002a10


	//----- nvinfo : EIATTR_VRC_CTA_INIT_COUNT
	.align		4
.L_46:
        /*017c*/ 	.byte	0x02, 0x4a
        /*017e*/ 	.byte	0x80
	.zero		1


	//----- nvinfo : EIATTR_MBARRIER_INSTR_OFFSETS
	.align		4
        /*0180*/ 	.byte	0x04, 0x39
        /*0182*/ 	.short	(.L_48 - .L_47)


	//   ....[0]....
.L_47:
        /*0184*/ 	.word	0x00001820
        /*0188*/ 	.word	0x000000ff
        /*018c*/ 	.word	0x00010000
        /*0190*/ 	.short	0x0100
        /*0192*/ 	.byte	0x0a
	.zero		1


	//   ....[1]....
        /*0194*/ 	.word	0x00001830
        /*0198*/ 	.word	0x000000ff
        /*019c*/ 	.word	0x00010010
        /*01a0*/ 	.short	0x0100
        /*01a2*/ 	.byte	0x0a
	.zero		1


	//   ....[2]....
        /*01a4*/ 	.word	0x00001b80
        /*01a8*/ 	.word	0x000000ff
        /*01ac*/ 	.word	0x00010000
        /*01b0*/ 	.short	0x010a
        /*01b2*/ 	.byte	0x0a
	.zero		1


	//   ....[3]....
        /*01b4*/ 	.word	0x00001de0
        /*01b8*/ 	.word	0x000000ff
        /*01bc*/ 	.word	0x00010010
        /*01c0*/ 	.short	0x010a
        /*01c2*/ 	.byte	0x0a
	.zero		1


	//   ....[4]....
        /*01c4*/ 	.word	0x00001ff0
        /*01c8*/ 	.word	0x000000ff
        /*01cc*/ 	.word	0x00010000
        /*01d0*/ 	.short	0x010a
        /*01d2*/ 	.byte	0x0a
	.zero		1


	//   ....[5]....
        /*01d4*/ 	.word	0x00002220
        /*01d8*/ 	.word	0x000000ff
        /*01dc*/ 	.word	0x00010010
        /*01e0*/ 	.short	0x010a
        /*01e2*/ 	.byte	0x0a
	.zero		1


	//   ....[6]....
        /*01e4*/ 	.word	0x000022b0
        /*01e8*/ 	.word	0x000000ff
        /*01ec*/ 	.word	0x00010000
        /*01f0*/ 	.short	0x0108
        /*01f2*/ 	.byte	0x0a
	.zero		1


	//   ....[7]....
        /*01f4*/ 	.word	0x000022c0
        /*01f8*/ 	.word	0x000000ff
        /*01fc*/ 	.word	0x00010010
        /*0200*/ 	.short	0x0108
        /*0202*/ 	.byte	0x0a
	.zero		1


	//   ....[8]....
        /*0204*/ 	.word	0x00002a30
        /*0208*/ 	.word	0x000000ff
        /*020c*/ 	.word	0x00010000
        /*0210*/ 	.short	0x010a
        /*0212*/ 	.byte	0x0a
	.zero		1


	//   ....[9]....
        /*0214*/ 	.word	0x00002a60
        /*0218*/ 	.word	0x000000ff
        /*021c*/ 	.word	0x00010010
        /*0220*/ 	.short	0x010a
        /*0222*/ 	.byte	0x0a
	.zero		1


	//   ....[10]....
        /*0224*/ 	.word	0x00002a90
        /*0228*/ 	.word	0x000000ff
        /*022c*/ 	.word	0x00010000
        /*0230*/ 	.short	0x010a
        /*0232*/ 	.byte	0x0a
	.zero		1


	//   ....[11]....
        /*0234*/ 	.word	0x00002ac0
        /*0238*/ 	.word	0x000000ff
        /*023c*/ 	.word	0x00010010
        /*0240*/ 	.short	0x010a
        /*0242*/ 	.byte	0x0a
	.zero		1


	//----- nvinfo : EIATTR_NUM_MBARRIERS
	.align		4
.L_48:
        /*0244*/ 	.byte	0x03, 0x38
        /*0246*/ 	.short	0x0002


	//----- nvinfo : EIATTR_EXIT_INSTR_OFFSETS
	.align		4
        /*0248*/ 	.byte	0x04, 0x1c
        /*024a*/ 	.short	(.L_50 - .L_49)


	//   ....[0]....
.L_49:
        /*024c*/ 	.word	0x00002a20


	//----- nvinfo : EIATTR_REQNTID
	.align		4
.L_50:
        /*0250*/ 	.byte	0x04, 0x10
        /*0252*/ 	.short	(.L_52 - .L_51)
.L_51:
        /*0254*/ 	.word	0x00000100
        /*0258*/ 	.word	0x00000001
        /*025c*/ 	.word	0x00000001


	//----- nvinfo : EIATTR_CRS_STACK_SIZE
	.align		4
.L_52:
        /*0260*/ 	.byte	0x04, 0x1e
        /*0262*/ 	.short	(.L_54 - .L_53)
.L_53:
        /*0264*/ 	.word	0x00000000


	//----- nvinfo : EIATTR_CBANK_PARAM_SIZE
	.align		4
.L_54:
        /*0268*/ 	.byte	0x03, 0x19
        /*026a*/ 	.short	0x0050


	//----- nvinfo : EIATTR_PARAM_CBANK
	.align		4
        /*026c*/ 	.byte	0x04, 0x0a
        /*026e*/ 	.short	(.L_56 - .L_55)
	.align		4
.L_55:
        /*0270*/ 	.word	index@(.nv.constant0.gluon_tcgen05)
        /*0274*/ 	.short	0x0380
        /*0276*/ 	.short	0x0050


	//----- nvinfo : EIATTR_SW_WAR
	.align		4
.L_56:
        /*0278*/ 	.byte	0x04, 0x36
        /*027a*/ 	.short	(.L_58 - .L_57)
.L_57:
        /*027c*/ 	.word	0x00000008
.L_58:


//--------------------- .nv.compat                --------------------------
	.section	.nv.compat,"",@"SHT_CUDA_COMPAT_INFO"
	.align	4
        /*0000*/ 	.byte	0x02, 0x02, 0x02, 0x00, 0x02, 0x05, 0x05, 0x00, 0x02, 0x03, 0x03, 0x00, 0x02, 0x06, 0x01, 0x00


//--------------------- .nv.callgraph             --------------------------
	.section	.nv.callgraph,"",@"SHT_CUDA_CALLGRAPH"
	.align	4
	.sectionentsize	8
	.align		4
        /*0000*/ 	.word	0x00000000
	.align		4
        /*0004*/ 	.word	0xffffffff
	.align		4
        /*0008*/ 	.word	0x00000000
	.align		4
        /*000c*/ 	.word	0xfffffffe
	.align		4
        /*0010*/ 	.word	0x00000000
	.align		4
        /*0014*/ 	.word	0xfffffffd
	.align		4
        /*0018*/ 	.word	0x00000000
	.align		4
        /*001c*/ 	.word	0xfffffffc


//--------------------- .text.gluon_tcgen05       --------------------------
	.section	.text.gluon_tcgen05,"ax",@progbits
	.align	128
        .global         gluon_tcgen05
        .type           gluon_tcgen05,@function
        .size           gluon_tcgen05,(.L_x_73 - gluon_tcgen05)
        .other          gluon_tcgen05,@"STO_CUDA_ENTRY STV_DEFAULT"
gluon_tcgen05:
.text.gluon_tcgen05:
[----:B------:R-:W1:Y:S01]  /*0000*/  LDC R1, c[0x0][0x37c] ;  /* 0x0000df00ff017b82 */ /* 0x000e620000000800 */
[----:B------:R-:W2:Y:S02]  /*0010*/  S2R R0, SR_TID.X ;  /* 0x0000000000007919 */ /* 0x000ea40000002100 */
[----:B--2---:R-:W-:-:S13]  /*0020*/  ISETP.GE.U32.AND P2, PT, R0, 0x20, PT ;  /* 0x000000200000780c */ /* 0x004fda0003f46070 */
[----:B------:R-:W-:Y:S05]  /*0030*/  @P2 BRA `(.L_x_0) ;  /* 0x0000000000b82947 */ /* 0x000fea0003800000 */
[----:B------:R-:W2:Y:S01]  /*0040*/  S2UR UR6, SR_CgaCtaId ;  /* 0x00000000000679c3 */ /* 0x000ea20000008800 */
[----:B------:R-:W-:Y:S01]  /*0050*/  NOP ;  /* 0x0000000000007918 */ /* 0x000fe20000000000 */
[----:B------:R-:W-:Y:S02]  /*0060*/  UMOV UR4, 0x40 ;  /* 0x0000004000047882 */ /* 0x000fe40000000000 */
[----:B--2---:R-:W-:-:S09]  /*0070*/  ULEA UR4, UR6, UR4, 0x18 ;  /* 0x0000000406047291 */ /* 0x004fd2000f8ec0ff */
[----:B------:R-:W2:Y:S01]  /*0080*/  LDS.U8 R2, [UR4] ;  /* 0x00000004ff027984 */ /* 0x000ea20008000000 */
[----:B------:R-:W-:Y:S02]  /*0090*/  UMOV UR4, 0x400 ;  /* 0x0000040000047882 */ /* 0x000fe40000000000 */
[----:B------:R-:W-:Y:S01]  /*00a0*/  ULEA UR4, UR6, UR4, 0x18 ;  /* 0x0000000406047291 */ /* 0x000fe2000f8ec0ff */
[----:B--2---:R-:W-:-:S13]  /*00b0*/  ISETP.NE.AND P0, PT, R2, RZ, PT ;  /* 0x000000ff0200720c */ /* 0x004fda0003f05270 */
[----:B------:R-:W-:Y:S05]  /*00c0*/  @P0 BRA `(.L_x_1) ;  /* 0x00000000007c0947 */ /* 0x000fea0003800000 */
[----:B------:R-:W-:-:S13]  /*00d0*/  ELECT P0, URZ, PT ;  /* 0x0000000000ff782f */ /* 0x000fda0003800000 */
[----:B------:R-:W-:Y:S05]  /*00e0*/  @!P0 BRA `(.L_x_2) ;  /* 0x0000000000848947 */ /* 0x000fea0003800000 */
[----:B------:R-:W-:Y:S01]  /*00f0*/  UMOV UR5, 0x4 ;  /* 0x0000000400057882 */ /* 0x000fe20000000000 */
[----:B------:R-:W-:Y:S02]  /*0100*/  IMAD.MOV.U32 R5, RZ, RZ, 0x1 ;  /* 0x00000001ff057424 */ /* 0x000fe400078e00ff */
[----:B------:R-:W-:Y:S02]  /*0110*/  IMAD.MOV.U32 R3, RZ, RZ, 0xf ;  /* 0x0000000fff037424 */ /* 0x000fe400078e00ff */
[----:B------:R-:W-:Y:S04]  /*0120*/  DEPBAR.LE SB2, 0x36 ;  /* 0x0000ad800000791a */ /* 0x000fe80000000000 */
[----:B------:R-:W2:Y:S02]  /*0130*/  UTCATOMSWS.FIND_AND_SET.ALIGN UP0, UR5, UR5 ;  /* 0x00000005000575e3 */ /* 0x000ea40008000800 */
[----:B--2---:R-:W-:-:S04]  /*0140*/  PLOP3.LUT P0, PT, PT, PT, UP0, 0x80, 0x8 ;  /* 0x000000000008781c */ /* 0x004fc80003f0f008 */
[----:B------:R-:W-:-:S04]  /*0150*/  SEL R2, RZ, 0xffffffff, !P0 ;  /* 0xffffffffff027807 */ /* 0x000fc80004000000 */
[----:B------:R-:W-:Y:S01]  /*0160*/  ISETP.NE.AND P0, PT, R2, RZ, PT ;  /* 0x000000ff0200720c */ /* 0x000fe20003f05270 */
[----:B------:R-:W-:-:S12]  /*0170*/  IMAD.U32 R2, RZ, RZ, UR5 ;  /* 0x00000005ff027e24 */ /* 0x000fd8000f8e00ff */
[----:B------:R-:W-:Y:S05]  /*0180*/  @P0 BRA `(.L_x_3) ;  /* 0x0000000000240947 */ /* 0x000fea0003800000 */
.L_x_4:
[----:B------:R-:W-:Y:S05]  /*0190*/  NANOSLEEP 0x64 ;  /* 0x000000640000795d */ /* 0x000fea0003800000 */
[----:B------:R-:W-:-:S05]  /*01a0*/  UMOV UR5, 0x4 ;  /* 0x0000000400057882 */ /* 0x000fca0000000000 */
[----:B------:R-:W-:Y:S04]  /*01b0*/  DEPBAR.LE SB2, 0x36 ;  /* 0x0000ad800000791a */ /* 0x000fe80000000000 */
[----:B------:R-:W2:Y:S02]  /*01c0*/  UTCATOMSWS.FIND_AND_SET.ALIGN UP0, UR5, UR5 ;  /* 0x00000005000575e3 */ /* 0x000ea40008000800 */
[----:B--2---:R-:W-:-:S04]  /*01d0*/  PLOP3.LUT P0, PT, PT, PT, UP0, 0x80, 0x8 ;  /* 0x000000000008781c */ /* 0x004fc80003f0f008 */
[----:B------:R-:W-:-:S04]  /*01e0*/  SEL R2, RZ, 0xffffffff, !P0 ;  /* 0xffffffffff027807 */ /* 0x000fc80004000000 */
[----:B------:R-:W-:Y:S01]  /*01f0*/  ISETP.NE.AND P0, PT, R2, RZ, PT ;  /* 0x000000ff0200720c */ /* 0x000fe20003f05270 */
[----:B------:R-:W-:-:S12]  /*0200*/  IMAD.U32 R2, RZ, RZ, UR5 ;  /* 0x00000005ff027e24 */ /* 0x000fd8000f8e00ff */
[----:B------:R-:W-:Y:S05]  /*0210*/  @!P0 BRA `(.L_x_4) ;  /* 0xfffffffc00dc8947 */ /* 0x000fea000383ffff */
.L_x_3:
[C---:B------:R-:W-:Y:S01]  /*0220*/  VIADD R4, R2.reuse, 0x10 ;  /* 0x0000001002047836 */ /* 0x040fe20000000000 */
[----:B------:R-:W-:Y:S01]  /*0230*/  UMOV UR5, 0x50 ;  /* 0x0000005000057882 */ /* 0x000fe20000000000 */
[----:B------:R-:W-:Y:S01]  /*0240*/  SHF.L.U32 R3, R3, R2, RZ ;  /* 0x0000000203037219 */ /* 0x000fe200000006ff */
[----:B------:R-:W-:Y:S01]  /*0250*/  ULEA UR5, UR6, UR5, 0x18 ;  /* 0x0000000506057291 */ /* 0x000fe2000f8ec0ff */
[----:B------:R-:W-:Y:S01]  /*0260*/  IMAD.SHL.U32 R2, R2, 0x20, RZ ;  /* 0x0000002002027824 */ /* 0x000fe200078e00ff */
[----:B------:R-:W-:-:S04]  /*0270*/  SHF.L.U32 R4, R5, R4, RZ ;  /* 0x0000000405047219 */ /* 0x000fc800000006ff */
[----:B------:R-:W-:-:S05]  /*0280*/  LOP3.LUT R3, R4, R3, RZ, 0xfc, !PT ;  /* 0x0000000304037212 */ /* 0x000fca00078efcff */
[----:B------:R2:W-:Y:S04]  /*0290*/  ATOMS.OR RZ, [UR5], R3 ;  /* 0x00000003ffff798c */ /* 0x0005e8000b000005 */
[----:B------:R2:W-:Y:S01]  /*02a0*/  STS [UR4], R2 ;  /* 0x00000002ff007988 */ /* 0x0005e20008000804 */
[----:B------:R-:W-:Y:S05]  /*02b0*/  BRA `(.L_x_2) ;  /* 0x0000000000107947 */ /* 0x000fea0003800000 */
.L_x_1:
[----:B------:R-:W-:Y:S01]  /*02c0*/  IMAD.MOV.U32 R3, RZ, RZ, -0x1 ;  /* 0xffffffffff037424 */ /* 0x000fe200078e00ff */
[----:B------:R-:W-:-:S04]  /*02d0*/  MOV R2, 0x300 ;  /* 0x0000030000027802 */ /* 0x000fc80000000f00 */
[----:B------:R2:W-:Y:S03]  /*02e0*/  STS [UR4], R3 ;  /* 0x00000003ff007988 */ /* 0x0005e60008000804 */
[----:B-12---:R-:W-:Y:S05]  /*02f0*/  CALL.REL.NOINC `($__internal_1_$__cuda_sm10x_tcgen05_guardrail_trap_phase_invalid_during_alloc) ;  /* 0x0000002800087944 */ /* 0x006fea0003c00000 */
.L_x_2:
[----:B------:R-:W-:Y:S05]  /*0300*/  WARPSYNC.ALL ;  /* 0x0000000000007948 */ /* 0x000fea0003800000 */
[----:B------:R-:W-:Y:S01]  /*0310*/  NOP ;  /* 0x0000000000007918 */ /* 0x000fe20000000000 */
.L_x_0:
[----:B------:R-:W3:Y:S08]  /*0320*/  S2UR UR4, SR_CgaCtaId ;  /* 0x00000000000479c3 */ /* 0x000ef00000008800 */
[----:B------:R-:W-:Y:S01]  /*0330*/  BAR.SYNC.DEFER_BLOCKING 0x0 ;  /* 0x0000000000007b1d */ /* 0x000fe20000010000 */
[----:B------:R-:W-:-:S05]  /*0340*/  LOP3.LUT R68, R0, 0xff, RZ, 0xc0, !PT ;  /* 0x000000ff00447812 */ /* 0x000fca00078ec0ff */
[----:B------:R-:W-:Y:S02]  /*0350*/  UMOV UR10, 0x400 ;  /* 0x00000400000a7882 */ /* 0x000fe40000000000 */
[----:B------:R-:W4:Y:S08]  /*0360*/  LDC R4, c[0x0][0x398] ;  /* 0x0000e600ff047b82 */ /* 0x000f300000000800 */
[----:B------:R-:W5:Y:S01]  /*0370*/  LDC R10, c[0x0][0x3a0] ;  /* 0x0000e800ff0a7b82 */ /* 0x000f620000000800 */
[----:B---3--:R-:W-:-:S07]  /*0380*/  ULEA UR10, UR4, UR10, 0x18 ;  /* 0x0000000a040a7291 */ /* 0x008fce000f8ec0ff */
[----:B------:R-:W3:Y:S02]  /*0390*/  S2UR UR27, SR_CTAID.Y ;  /* 0x00000000001b79c3 */ /* 0x000ee40000002600 */
[----:B--2---:R-:W2:Y:S06]  /*03a0*/  LDS R3, [UR10] ;  /* 0x0000000aff037984 */ /* 0x004eac0008000800 */
[----:B------:R-:W-:Y:S06]  /*03b0*/  BAR.SYNC.DEFER_BLOCKING 0x0 ;  /* 0x0000000000007b1d */ /* 0x000fec0000010000 */
[----:B------:R-:W-:Y:S05]  /*03c0*/  @P2 BRA `(.L_x_5) ;  /* 0x0000000000182947 */ /* 0x000fea0003800000 */
[----:B------:R-:W-:Y:S01]  /*03d0*/  ELECT P0, URZ, PT ;  /* 0x0000000000ff782f */ /* 0x000fe20003800000 */
[----:B------:R-:W-:Y:S01]  /*03e0*/  IMAD.MOV.U32 R2, RZ, RZ, 0x1 ;  /* 0x00000001ff027424 */ /* 0x000fe200078e00ff */
[----:B------:R-:W-:Y:S01]  /*03f0*/  UMOV UR5, 0x40 ;  /* 0x0000004000057882 */ /* 0x000fe20000000000 */
[----:B------:R-:W-:Y:S01]  /*0400*/  UVIRTCOUNT.DEALLOC.SMPOOL 0x80 ;  /* 0x000000800000784c */ /* 0x000fe20000000000 */
[----:B------:R-:W-:-:S09]  /*0410*/  ULEA UR5, UR4, UR5, 0x18 ;  /* 0x0000000504057291 */ /* 0x000fd2000f8ec0ff */
[----:B------:R5:W-:Y:S03]  /*0420*/  @P0 STS.U8 [UR5], R2 ;  /* 0x00000002ff000988 */ /* 0x000be60008000005 */
.L_x_5:
[----:B------:R-:W5:Y:S01]  /*0430*/  S2UR UR4, SR_CTAID.Z ;  /* 0x00000000000479c3 */ /* 0x000f620000002700 */
[----:B------:R-:W4:Y:S01]  /*0440*/  LDCU UR5, c[0x0][0x370] ;  /* 0x00006e00ff0577ac */ /* 0x000f220008000800 */
[----:B------:R-:W-:Y:S01]  /*0450*/  ISETP.GE.U32.AND P0, PT, R68, 0x20, PT ;  /* 0x000000204400780c */ /* 0x000fe20003f06070 */
[----:B----4-:R-:W-:Y:S01]  /*0460*/  VIADD R4, R4, 0xffffffff ;  /* 0xffffffff04047836 */ /* 0x010fe20000000000 */
[C---:B------:R-:W-:Y:S01]  /*0470*/  ISETP.NE.U32.AND P3, PT, R68.reuse, RZ, PT ;  /* 0x000000ff4400720c */ /* 0x040fe20003f65070 */
[----:B------:R-:W5:Y:S01]  /*0480*/  LDCU UR6, c[0x0][0x374] ;  /* 0x00006e80ff0677ac */ /* 0x000f620008000800 */
[----:B------:R-:W-:Y:S01]  /*0490*/  LEA R11, R68, UR10, 0x2 ;  /* 0x0000000a440b7c11 */ /* 0x000fe2000f8e10ff */
[----:B-----5:R-:W-:Y:S01]  /*04a0*/  VIADD R12, R10, 0xffffffff ;  /* 0xffffffff0a0c7836 */ /* 0x020fe20000000000 */
[----:B------:R-:W4:Y:S01]  /*04b0*/  S2UR UR31, SR_CTAID.X ;  /* 0x00000000001f79c3 */ /* 0x000f220000002500 */
[----:B------:R-:W5:Y:S01]  /*04c0*/  LDCU.64 UR12, c[0x0][0x3c0] ;  /* 0x00007800ff0c77ac */ /* 0x000f620008000a00 */
[----:B--2---:R-:W-:Y:S01]  /*04d0*/  R2UR UR32, R3 ;  /* 0x00000000032072ca */ /* 0x004fe200000e0000 */
[----:B------:R-:W-:Y:S04]  /*04e0*/  BSSY.RECONVERGENT B0, `(.L_x_6) ;  /* 0x0000011000007945 */ /* 0x000fe80003800200 */
[----:B------:R2:W-:Y:S01]  /*04f0*/  @!P0 STS [R11], RZ ;  /* 0x000000ff0b008388 */ /* 0x0005e20000000800 */
[----:B------:R-:W-:-:S03]  /*0500*/  NOP ;  /* 0x0000000000007918 */ /* 0x000fc60000000000 */
[----:B------:R2:W-:Y:S01]  /*0510*/  @!P3 STS [UR10+0x24], R4 ;  /* 0x00002404ff00b988 */ /* 0x0005e2000800080a */
[----:B---3--:R-:W-:-:S03]  /*0520*/  UIMAD UR4, UR4, UR6, UR27 ;  /* 0x00000006040472a4 */ /* 0x008fc6000f8e021b */
[----:B------:R2:W-:Y:S01]  /*0530*/  @!P3 STS [UR10+0x20], R12 ;  /* 0x0000200cff00b988 */ /* 0x0005e2000800080a */
[----:B----4-:R-:W-:-:S04]  /*0540*/  UIMAD UR4, UR4, UR5, UR31 ;  /* 0x00000005040472a4 */ /* 0x010fc8000f8e021f */
[----:B------:R-:W-:-:S04]  /*0550*/  UIMAD UR4, UR4, 0x180, URZ ;  /* 0x00000180040478a4 */ /* 0x000fc8000f8e02ff */
[----:B-----5:R-:W-:-:S04]  /*0560*/  UIADD3 UR8, UP0, UPT, UR4, UR12, URZ ;  /* 0x0000000c04087290 */ /* 0x020fc8000ff1e0ff */
[----:B------:R-:W-:Y:S01]  /*0570*/  ULEA.HI.X.SX32 UR9, UR4, UR13, 0x1, UP0 ;  /* 0x0000000d04097291 */ /* 0x000fe200080f0eff */
[----:B--2---:R-:W-:Y:S11]  /*0580*/  @P3 BRA `(.L_x_7) ;  /* 0x0000000000183947 */ /* 0x004ff60003800000 */
[----:B------:R-:W2:Y:S01]  /*0590*/  LDS R2, [UR10+0x8] ;  /* 0x0000080aff027984 */ /* 0x000ea20008000800 */
[----:B------:R-:W3:Y:S01]  /*05a0*/  LDC.64 R6, c[0x0][0x380] ;  /* 0x0000e000ff067b82 */ /* 0x000ee20000000a00 */
[----:B------:R-:W-:Y:S02]  /*05b0*/  IMAD.MOV.U32 R3, RZ, RZ, 0x70 ;  /* 0x00000070ff037424 */ /* 0x000fe400078e00ff */
[----:B---3--:R3:W-:Y:S03]  /*05c0*/  STS.64 [UR10], R6 ;  /* 0x00000006ff007988 */ /* 0x0087e60008000a0a */
[----:B--2---:R-:W-:-:S05]  /*05d0*/  LOP3.LUT R2, R2, 0x10, R3, 0xd8, !PT ;  /* 0x0000001002027812 */ /* 0x004fca00078ed803 */
[----:B------:R3:W-:Y:S02]  /*05e0*/  STS [UR10+0x8], R2 ;  /* 0x00000802ff007988 */ /* 0x0007e4000800080a */
.L_x_7:
[----:B------:R-:W-:Y:S05]  /*05f0*/  BSYNC.RECONVERGENT B0 ;  /* 0x0000000000007941 */ /* 0x000fea0003800200 */
.L_x_6:
[----:B------:R-:W-:Y:S04]  /*0600*/  BSSY.RECONVERGENT B0, `(.L_x_8) ;  /* 0x000000a000007945 */ /* 0x000fe80003800200 */
[----:B------:R-:W-:Y:S05]  /*0610*/  @P3 BRA `(.L_x_9) ;  /* 0x0000000000203947 */ /* 0x000fea0003800000 */
[----:B---3--:R-:W2:Y:S01]  /*0620*/  LDS R2, [UR10+0x34] ;  /* 0x0000340aff027984 */ /* 0x008ea20008000800 */
[----:B------:R-:W-:Y:S02]  /*0630*/  IMAD.MOV.U32 R3, RZ, RZ, 0x3f000000 ;  /* 0x3f000000ff037424 */ /* 0x000fe400078e00ff */
[----:B------:R-:W-:Y:S01]  /*0640*/  @!P3 IMAD.MOV.U32 R5, RZ, RZ, 0x7f ;  /* 0x0000007fff05b424 */ /* 0x000fe200078e00ff */
[----:B------:R-:W3:Y:S02]  /*0650*/  @!P3 LDS R6, [UR10+0x38] ;  /* 0x0000380aff06b984 */ /* 0x000ee40008000800 */
[----:B--2---:R-:W-:Y:S02]  /*0660*/  LOP3.LUT R2, R2, 0xff000000, R3, 0xb8, !PT ;  /* 0xff00000002027812 */ /* 0x004fe400078eb803 */
[----:B---3--:R-:W-:-:S03]  /*0670*/  @!P3 LOP3.LUT R3, R6, 0xff, R5, 0xb8, !PT ;  /* 0x000000ff0603b812 */ /* 0x008fc600078eb805 */
[----:B------:R2:W-:Y:S04]  /*0680*/  STS [UR10+0x34], R2 ;  /* 0x00003402ff007988 */ /* 0x0005e8000800080a */
[----:B------:R2:W-:Y:S02]  /*0690*/  @!P3 STS [UR10+0x38], R3 ;  /* 0x00003803ff00b988 */ /* 0x0005e4000800080a */
.L_x_9:
[----:B------:R-:W-:Y:S05]  /*06a0*/  BSYNC.RECONVERGENT B0 ;  /* 0x0000000000007941 */ /* 0x000fea0003800200 */
.L_x_8:
[----:B------:R-:W-:Y:S04]  /*06b0*/  BSSY.RECONVERGENT B0, `(.L_x_10) ;  /* 0x000000e000007945 */ /* 0x000fe80003800200 */
[----:B------:R-:W-:Y:S05]  /*06c0*/  @P3 BRA `(.L_x_11) ;  /* 0x0000000000303947 */ /* 0x000fea0003800000 */
[----:B--2---:R-:W2:Y:S01]  /*06d0*/  LDS R3, [UR10+0x34] ;  /* 0x0000340aff037984 */ /* 0x004ea20008000800 */
[----:B------:R-:W4:Y:S03]  /*06e0*/  LDC.64 R8, c[0x0][0x3a8] ;  /* 0x0000ea00ff087b82 */ /* 0x000f260000000a00 */
[----:B---3--:R-:W3:Y:S01]  /*06f0*/  LDS R2, [UR10+0x1c] ;  /* 0x00001c0aff027984 */ /* 0x008ee20008000800 */
[C---:B----4-:R-:W-:Y:S01]  /*0700*/  SHF.L.U64.HI R6, R8.reuse, 0x1, R9 ;  /* 0x0000000108067819 */ /* 0x050fe20000010209 */
[----:B------:R-:W-:-:S03]  /*0710*/  IMAD.SHL.U32 R5, R8, 0x2, RZ ;  /* 0x0000000208057824 */ /* 0x000fc600078e00ff */
[--C-:B------:R-:W-:Y:S02]  /*0720*/  SHF.R.U32.HI R7, RZ, 0x4, R6.reuse ;  /* 0x00000004ff077819 */ /* 0x100fe40000011606 */
[----:B------:R-:W-:-:S05]  /*0730*/  SHF.R.U64 R5, R5, 0x4, R6 ;  /* 0x0000000405057819 */ /* 0x000fca0000001206 */
[----:B------:R4:W-:Y:S01]  /*0740*/  STS [UR10+0xc], R5 ;  /* 0x00000c05ff007988 */ /* 0x0009e2000800080a */
[----:B--2---:R-:W-:Y:S02]  /*0750*/  LOP3.LUT R3, R3, 0x7, RZ, 0xb8, !PT ;  /* 0x0000000703037812 */ /* 0x004fe400078eb8ff */
[----:B---3--:R-:W-:-:S03]  /*0760*/  LOP3.LUT R2, R2, 0xf, R7, 0xb8, !PT ;  /* 0x0000000f02027812 */ /* 0x008fc600078eb807 */
[----:B------:R4:W-:Y:S04]  /*0770*/  STS [UR10+0x34], R3 ;  /* 0x00003403ff007988 */ /* 0x0009e8000800080a */
[----:B------:R4:W-:Y:S02]  /*0780*/  STS [UR10+0x1c], R2 ;  /* 0x00001c02ff007988 */ /* 0x0009e4000800080a */
.L_x_11:
[----:B------:R-:W-:Y:S05]  /*0790*/  BSYNC.RECONVERGENT B0 ;  /* 0x0000000000007941 */ /* 0x000fea0003800200 */
.L_x_10:
[----:B------:R-:W-:Y:S04]  /*07a0*/  BSSY.RECONVERGENT B1, `(.L_x_12) ;  /* 0x000001a000017945 */ /* 0x000fe80003800200 */
[----:B------:R-:W-:Y:S04]  /*07b0*/  BSSY.RELIABLE B0, `(.L_x_13) ;  /* 0x0000015000007945 */ /* 0x000fe80003800100 */
[----:B------:R-:W-:Y:S05]  /*07c0*/  @P3 BRA `(.L_x_14) ;  /* 0x0000000000203947 */ /* 0x000fea0003800000 */
[----:B--234-:R-:W2:Y:S02]  /*07d0*/  LDS R2, [UR10+0x34] ;  /* 0x0000340aff027984 */ /* 0x01cea40008000800 */
[----:B--2---:R-:W-:-:S05]  /*07e0*/  LOP3.LUT R2, R2, 0x38, RZ, 0xb8, !PT ;  /* 0x0000003802027812 */ /* 0x004fca00078eb8ff */
[----:B------:R2:W-:Y:S01]  /*07f0*/  STS [UR10+0x34], R2 ;  /* 0x00003402ff007988 */ /* 0x0005e2000800080a */
[----:B------:R-:W-:Y:S05]  /*0800*/  @P3 BRA `(.L_x_15) ;  /* 0x0000000000203947 */ /* 0x000fea0003800000 */
[----:B--2---:R-:W2:Y:S01]  /*0810*/  LDS R2, [UR10+0x8] ;  /* 0x0000080aff027984 */ /* 0x004ea20008000800 */
[----:B------:R-:W-:-:S05]  /*0820*/  IMAD.MOV.U32 R3, RZ, RZ, 0x780 ;  /* 0x00000780ff037424 */ /* 0x000fca00078e00ff */
[----:B--2---:R-:W-:-:S05]  /*0830*/  LOP3.LUT R2, R2, 0x500, R3, 0xd8, !PT ;  /* 0x0000050002027812 */ /* 0x004fca00078ed803 */
[----:B------:R5:W-:Y:S02]  /*0840*/  STS [UR10+0x8], R2 ;  /* 0x00000802ff007988 */ /* 0x000be4000800080a */
.L_x_14:
[----:B------:R-:W-:Y:S05]  /*0850*/  @P3 BRA `(.L_x_16) ;  /* 0x0000000000283947 */ /* 0x000fea0003800000 */
[----:B--2345:R-:W2:Y:S02]  /*0860*/  LDS R2, [UR10+0x8] ;  /* 0x0000080aff027984 */ /* 0x03cea40008000800 */
[----:B--2---:R-:W-:-:S05]  /*0870*/  LOP3.LUT R2, R2, 0x1800, RZ, 0xb8, !PT ;  /* 0x0000180002027812 */ /* 0x004fca00078eb8ff */
[----:B------:R3:W-:Y:S02]  /*0880*/  STS [UR10+0x8], R2 ;  /* 0x00000802ff007988 */ /* 0x0007e4000800080a */
.L_x_15:
[----:B------:R-:W-:Y:S05]  /*0890*/  @P3 BREAK.RELIABLE B0 ;  /* 0x0000000000003942 */ /* 0x000fea0003800100 */
[----:B------:R-:W-:Y:S05]  /*08a0*/  @P3 BRA `(.L_x_17) ;  /* 0x0000000000243947 */ /* 0x000fea0003800000 */
[----:B------:R-:W4:Y:S01]  /*08b0*/  LDS R3, [UR10+0x8] ;  /* 0x0000080aff037984 */ /* 0x000f220008000800 */
[----:B--23--:R-:W-:-:S05]  /*08c0*/  IMAD.MOV.U32 R2, RZ, RZ, 0x6000 ;  /* 0x00006000ff027424 */ /* 0x00cfca00078e00ff */
[----:B----4-:R-:W-:-:S04]  /*08d0*/  LOP3.LUT R2, R3, 0x6000, R2, 0xd8, !PT ;  /* 0x0000600003027812 */ /* 0x010fc800078ed802 */
[----:B------:R-:W-:-:S05]  /*08e0*/  LOP3.LUT R2, R2, 0x400000, RZ, 0xb8, !PT ;  /* 0x0040000002027812 */ /* 0x000fca00078eb8ff */
[----:B------:R2:W-:Y:S02]  /*08f0*/  STS [UR10+0x8], R2 ;  /* 0x00000802ff007988 */ /* 0x0005e4000800080a */
.L_x_16:
[----:B------:R-:W-:Y:S05]  /*0900*/  BSYNC.RELIABLE B0 ;  /* 0x0000000000007941 */ /* 0x000fea0003800100 */
.L_x_13:
[----:B--2345:R-:W2:Y:S02]  /*0910*/  @!P3 LDS R2, [UR10+0x8] ;  /* 0x0000080aff02b984 */ /* 0x03cea40008000800 */
[----:B--2---:R-:W-:-:S05]  /*0920*/  @!P3 LOP3.LUT R2, R2, 0x8000, RZ, 0xb8, !PT ;  /* 0x000080000202b812 */ /* 0x004fca00078eb8ff */
[----:B------:R4:W-:Y:S02]  /*0930*/  @!P3 STS [UR10+0x8], R2 ;  /* 0x00000802ff00b988 */ /* 0x0009e4000800080a */
.L_x_17:
[----:B------:R-:W-:Y:S05]  /*0940*/  BSYNC.RECONVERGENT B1 ;  /* 0x0000000000017941 */ /* 0x000fea0003800200 */
.L_x_12:
[----:B------:R-:W-:Y:S05]  /*0950*/  WARPSYNC.ALL ;  /* 0x0000000000007948 */ /* 0x000fea0003800000 */
[----:B------:R-:W-:Y:S01]  /*0960*/  NOP ;  /* 0x0000000000007918 */ /* 0x000fe20000000000 */
[----:B------:R-:W-:Y:S05]  /*0970*/  @P0 BRA `(.L_x_18) ;  /* 0x0000000000300947 */ /* 0x000fea0003800000 */
[----:B--234-:R-:W2:Y:S01]  /*0980*/  S2R R2, SR_LANEID ;  /* 0x0000000000027919 */ /* 0x01cea20000000000 */
[----:B------:R-:W-:Y:S05]  /*0990*/  WARPSYNC.ALL ;  /* 0x0000000000007948 */ /* 0x000fea0003800000 */
[----:B------:R-:W-:Y:S01]  /*09a0*/  NOP ;  /* 0x0000000000007918 */ /* 0x000fe20000000000 */
[----:B--2---:R-:W-:-:S05]  /*09b0*/  IMAD.SHL.U32 R5, R2, 0x4, RZ ;  /* 0x0000000402057824 */ /* 0x004fca00078e00ff */
[----:B------:R-:W2:Y:S01]  /*09c0*/  LDS R7, [R5+UR10] ;  /* 0x0000000a05077984 */ /* 0x000ea20008000800 */
[----:B------:R-:W-:-:S05]  /*09d0*/  IADD3 R2, P1, PT, R5, UR8, RZ ;  /* 0x0000000805027c10 */ /* 0x000fca000ff3e0ff */
[----:B------:R-:W-:-:S05]  /*09e0*/  IMAD.X R3, RZ, RZ, UR9, P1 ;  /* 0x00000009ff037e24 */ /* 0x000fca00088e06ff */
[----:B--2---:R5:W2:Y:S01]  /*09f0*/  ATOMG.E.EXCH.STRONG.GPU PT, RZ, [R2], R7 ;  /* 0x0000000702ff73a8 */ /* 0x004aa200041ee100 */
[----:B------:R-:W-:-:S04]  /*0a00*/  DEPBAR {5,4,3,2,1,0} ;  /* 0x0000003f0000791a */ /* 0x000fc80000000000 */
[----:B------:R-:W3:Y:S02]  /*0a10*/  CCTL.E.C.LDCU.IV.DEEP [UR8] ;  /* 0x0000000008007540 */ /* 0x000ee40009c08000 */
[----:B---3--:R5:W-:Y:S01]  /*0a20*/  UTMACCTL.IV [UR8] ;  /* 0x00000000080079b9 */ /* 0x008be20008000000 */
[----:B------:R-:W-:Y:S01]  /*0a30*/  NOP ;  /* 0x0000000000007918 */ /* 0x000fe20000000000 */
.L_x_18:
[----:B------:R-:W-:Y:S05]  /*0a40*/  @P0 BRA `(.L_x_19) ;  /* 0x00000000000c0947 */ /* 0x000fea0003800000 */
[----:B------:R0:W-:Y:S01]  /*0a50*/  UTMACMDFLUSH ;  /* 0x00000000000079b7 */ /* 0x0001e20000000000 */
[----:B------:R-:W-:Y:S05]  /*0a60*/  @P0 BRA `(.L_x_19) ;  /* 0x0000000000040947 */ /* 0x000fea0003800000 */
[----:B------:R-:W-:-:S04]  /*0a70*/  DEPBAR.LE SB0, 0x0 ;  /* 0x000080000000791a */ /* 0x000fc80000000000 */
.L_x_19:
[----:B------:R-:W-:Y:S05]  /*0a80*/  WARPSYNC.ALL ;  /* 0x0000000000007948 */ /* 0x000fea0003800000 */
[----:B------:R-:W-:Y:S01]  /*0a90*/  NOP ;  /* 0x0000000000007918 */ /* 0x000fe20000000000 */
[----:B--2---:R-:W-:Y:S06]  /*0aa0*/  BAR.SYNC.DEFER_BLOCKING 0x0 ;  /* 0x0000000000007b1d */ /* 0x004fec0000010000 */
[----:B------:R-:W-:Y:S02]  /*0ab0*/  BSSY.RECONVERGENT B1, `(.L_x_20) ;  /* 0x000000b000017945 */ /* 0x000fe40003800200 */
[----:B------:R-:W-:Y:S06]  /*0ac0*/  BAR.SYNC.DEFER_BLOCKING 0x0 ;  /* 0x0000000000007b1d */ /* 0x000fec0000010000 */
[----:B------:R2:W-:Y:S01]  /*0ad0*/  @!P0 STS [R11], RZ ;  /* 0x000000ff0b008388 */ /* 0x0005e20000000800 */
[----:B------:R-:W-:Y:S01]  /*0ae0*/  NOP ;  /* 0x0000000000007918 */ /* 0x000fe20000000000 */
[----:B------:R-:W-:Y:S05]  /*0af0*/  @P3 BRA `(.L_x_21) ;  /* 0x0000000000183947 */ /* 0x000fea0003800000 */
[----:B---345:R-:W3:Y:S01]  /*0b00*/  LDS R2, [UR10+0x8] ;  /* 0x0000080aff027984 */ /* 0x038ee20008000800 */
[----:B------:R-:W4:Y:S01]  /*0b10*/  LDC.64 R6, c[0x0][0x388] ;  /* 0x0000e200ff067b82 */ /* 0x000f220000000a00 */
[----:B------:R-:W-:Y:S02]  /*0b20*/  IMAD.MOV.U32 R3, RZ, RZ, 0x70 ;  /* 0x00000070ff037424 */ /* 0x000fe400078e00ff */
[----:B----4-:R4:W-:Y:S03]  /*0b30*/  STS.64 [UR10], R6 ;  /* 0x00000006ff007988 */ /* 0x0109e60008000a0a */
[----:B---3--:R-:W-:-:S05]  /*0b40*/  LOP3.LUT R2, R2, 0x10, R3, 0xd8, !PT ;  /* 0x0000001002027812 */ /* 0x008fca00078ed803 */
[----:B------:R4:W-:Y:S02]  /*0b50*/  STS [UR10+0x8], R2 ;  /* 0x00000802ff007988 */ /* 0x0009e4000800080a */
.L_x_21:
[----:B-----5:R-:W-:Y:S05]  /*0b60*/  BSYNC.RECONVERGENT B1 ;  /* 0x0000000000017941 */ /* 0x020fea0003800200 */
.L_x_20:
[----:B------:R-:W-:Y:S04]  /*0b70*/  BSSY.RECONVERGENT B2, `(.L_x_22) ;  /* 0x000000f000027945 */ /* 0x000fe80003800200 */
[----:B------:R-:W-:Y:S04]  /*0b80*/  BSSY.RELIABLE B1, `(.L_x_23) ;  /* 0x000000c000017945 */ /* 0x000fe80003800100 */
[----:B------:R-:W-:Y:S05]  /*0b90*/  @P3 BRA `(.L_x_24) ;  /* 0x0000000000283947 */ /* 0x000fea0003800000 */
[----:B---34-:R-:W3:Y:S01]  /*0ba0*/  LDS R2, [UR10+0x34] ;  /* 0x0000340aff027984 */ /* 0x018ee20008000800 */
[----:B------:R-:W-:Y:S01]  /*0bb0*/  IMAD.MOV.U32 R3, RZ, RZ, 0x3f000000 ;  /* 0x3f000000ff037424 */ /* 0x000fe200078e00ff */
[----:B------:R-:W-:Y:S05]  /*0bc0*/  @P3 BREAK.RELIABLE B1 ;  /* 0x0000000000013942 */ /* 0x000fea0003800100 */
[----:B---3--:R-:W-:-:S05]  /*0bd0*/  LOP3.LUT R2, R2, 0xff000000, R3, 0xb8, !PT ;  /* 0xff00000002027812 */ /* 0x008fca00078eb803 */
[----:B------:R3:W-:Y:S01]  /*0be0*/  STS [UR10+0x34], R2 ;  /* 0x00003402ff007988 */ /* 0x0007e2000800080a */
[----:B------:R-:W-:Y:S05]  /*0bf0*/  @P3 BRA `(.L_x_25) ;  /* 0x0000000000183947 */ /* 0x000fea0003800000 */
[----:B---3--:R-:W3:Y:S01]  /*0c00*/  LDS R2, [UR10+0x38] ;  /* 0x0000380aff027984 */ /* 0x008ee20008000800 */
[----:B------:R-:W-:-:S05]  /*0c10*/  IMAD.MOV.U32 R3, RZ, RZ, 0x7f ;  /* 0x0000007fff037424 */ /* 0x000fca00078e00ff */
[----:B---3--:R-:W-:-:S05]  /*0c20*/  LOP3.LUT R2, R2, 0xff, R3, 0xb8, !PT ;  /* 0x000000ff02027812 */ /* 0x008fca00078eb803 */
[----:B------:R5:W-:Y:S02]  /*0c30*/  STS [UR10+0x38], R2 ;  /* 0x00003802ff007988 */ /* 0x000be4000800080a */
.L_x_24:
[----:B------:R-:W-:Y:S05]  /*0c40*/  BSYNC.RELIABLE B1 ;  /* 0x0000000000017941 */ /* 0x000fea0003800100 */
.L_x_23:
[----:B------:R2:W-:Y:S02]  /*0c50*/  @!P3 STS [UR10+0x20], R12 ;  /* 0x0000200cff00b988 */ /* 0x0005e4000800080a */
.L_x_25:
[----:B------:R-:W-:Y:S05]  /*0c60*/  BSYNC.RECONVERGENT B2 ;  /* 0x0000000000027941 */ /* 0x000fea0003800200 */
.L_x_22:
[----:B------:R-:W-:Y:S05]  /*0c70*/  WARPSYNC.ALL ;  /* 0x0000000000007948 */ /* 0x000fea0003800000 */
[----:B------:R-:W-:Y:S01]  /*0c80*/  NOP ;  /* 0x0000000000007918 */ /* 0x000fe20000000000 */
[----:B------:R-:W2:Y:S01]  /*0c90*/  LDC R5, c[0x0][0x39c] ;  /* 0x0000e700ff057b82 */ /* 0x000ea20000000800 */
[----:B------:R-:W-:Y:S01]  /*0ca0*/  BSSY.RECONVERGENT B2, `(.L_x_26) ;  /* 0x0000010000027945 */ /* 0x000fe20003800200 */
[----:B--2---:R-:W-:-:S05]  /*0cb0*/  VIADD R5, R5, 0xffffffff ;  /* 0xffffffff05057836 */ /* 0x004fca0000000000 */
[----:B------:R2:W-:Y:S01]  /*0cc0*/  @!P3 STS [UR10+0x24], R5 ;  /* 0x00002405ff00b988 */ /* 0x0005e2000800080a */
[----:B------:R-:W-:Y:S05]  /*0cd0*/  @P3 BRA `(.L_x_27) ;  /* 0x0000000000303947 */ /* 0x000fea0003800000 */
[----:B------:R-:W2:Y:S01]  /*0ce0*/  LDS R3, [UR10+0x34] ;  /* 0x0000340aff037984 */ /* 0x000ea20008000800 */
[----:B----4-:R-:W4:Y:S03]  /*0cf0*/  LDC.64 R6, c[0x0][0x3b0] ;  /* 0x0000ec00ff067b82 */ /* 0x010f260000000a00 */
[----:B---3-5:R-:W3:Y:S01]  /*0d00*/  LDS R2, [UR10+0x1c] ;  /* 0x00001c0aff027984 */ /* 0x028ee20008000800 */
        /* <DEDUP_REMOVED lines=9> */
.L_x_27:
[----:B------:R-:W-:Y:S05]  /*0da0*/  BSYNC.RECONVERGENT B2 ;  /* 0x0000000000027941 */ /* 0x000fea0003800200 */
.L_x_26:
[----:B------:R-:W-:Y:S04]  /*0db0*/  BSSY.RECONVERGENT B3, `(.L_x_28) ;  /* 0x000001a000037945 */ /* 0x000fe80003800200 */
[----:B------:R-:W-:Y:S04]  /*0dc0*/  BSSY.RELIABLE B2, `(.L_x_29) ;  /* 0x0000015000027945 */ /* 0x000fe80003800100 */
[----:B------:R-:W-:Y:S05]  /*0dd0*/  @P3 BRA `(.L_x_30) ;  /* 0x0000000000203947 */ /* 0x000fea0003800000 */
[----:B---345:R-:W3:Y:S02]  /*0de0*/  LDS R2, [UR10+0x34] ;  /* 0x0000340aff027984 */ /* 0x038ee40008000800 */
[----:B---3--:R-:W-:-:S05]  /*0df0*/  LOP3.LUT R2, R2, 0x38, RZ, 0xb8, !PT ;  /* 0x0000003802027812 */ /* 0x008fca00078eb8ff */
[----:B------:R3:W-:Y:S01]  /*0e00*/  STS [UR10+0x34], R2 ;  /* 0x00003402ff007988 */ /* 0x0007e2000800080a */
[----:B------:R-:W-:Y:S05]  /*0e10*/  @P3 BRA `(.L_x_31) ;  /* 0x0000000000203947 */ /* 0x000fea0003800000 */
[----:B---3--:R-:W3:Y:S01]  /*0e20*/  LDS R2, [UR10+0x8] ;  /* 0x0000080aff027984 */ /* 0x008ee20008000800 */
[----:B------:R-:W-:-:S05]  /*0e30*/  IMAD.MOV.U32 R3, RZ, RZ, 0x780 ;  /* 0x00000780ff037424 */ /* 0x000fca00078e00ff */
[----:B---3--:R-:W-:-:S05]  /*0e40*/  LOP3.LUT R2, R2, 0x500, R3, 0xd8, !PT ;  /* 0x0000050002027812 */ /* 0x008fca00078ed803 */
[----:B------:R3:W-:Y:S02]  /*0e50*/  STS [UR10+0x8], R2 ;  /* 0x00000802ff007988 */ /* 0x0007e4000800080a */
.L_x_30:
[----:B------:R-:W-:Y:S05]  /*0e60*/  @P3 BRA `(.L_x_32) ;  /* 0x0000000000283947 */ /* 0x000fea0003800000 */
[----:B---345:R-:W3:Y:S02]  /*0e70*/  LDS R2, [UR10+0x8] ;  /* 0x0000080aff027984 */ /* 0x038ee40008000800 */
[----:B---3--:R-:W-:-:S05]  /*0e80*/  LOP3.LUT R2, R2, 0x1800, RZ, 0xb8, !PT ;  /* 0x0000180002027812 */ /* 0x008fca00078eb8ff */
[----:B------:R4:W-:Y:S02]  /*0e90*/  STS [UR10+0x8], R2 ;  /* 0x00000802ff007988 */ /* 0x0009e4000800080a */
.L_x_31:
[----:B------:R-:W-:Y:S05]  /*0ea0*/  @P3 BREAK.RELIABLE B2 ;  /* 0x0000000000023942 */ /* 0x000fea0003800100 */
[----:B------:R-:W-:Y:S05]  /*0eb0*/  @P3 BRA `(.L_x_33) ;  /* 0x0000000000243947 */ /* 0x000fea0003800000 */
[----:B---34-:R-:W3:Y:S01]  /*0ec0*/  LDS R2, [UR10+0x8] ;  /* 0x0000080aff027984 */ /* 0x018ee20008000800 */
[----:B------:R-:W-:-:S05]  /*0ed0*/  IMAD.MOV.U32 R3, RZ, RZ, 0x6000 ;  /* 0x00006000ff037424 */ /* 0x000fca00078e00ff */
[----:B---3--:R-:W-:-:S04]  /*0ee0*/  LOP3.LUT R2, R2, 0x6000, R3, 0xd8, !PT ;  /* 0x0000600002027812 */ /* 0x008fc800078ed803 */
[----:B------:R-:W-:-:S05]  /*0ef0*/  LOP3.LUT R2, R2, 0x400000, RZ, 0xb8, !PT ;  /* 0x0040000002027812 */ /* 0x000fca00078eb8ff */
[----:B------:R3:W-:Y:S02]  /*0f00*/  STS [UR10+0x8], R2 ;  /* 0x00000802ff007988 */ /* 0x0007e4000800080a */
.L_x_32:
[----:B------:R-:W-:Y:S05]  /*0f10*/  BSYNC.RELIABLE B2 ;  /* 0x0000000000027941 */ /* 0x000fea0003800100 */
.L_x_29:
[----:B---345:R-:W3:Y:S02]  /*0f20*/  @!P3 LDS R2, [UR10+0x8] ;  /* 0x0000080aff02b984 */ /* 0x038ee40008000800 */
[----:B---3--:R-:W-:-:S05]  /*0f30*/  @!P3 LOP3.LUT R2, R2, 0x8000, RZ, 0xb8, !PT ;  /* 0x000080000202b812 */ /* 0x008fca00078eb8ff */
[----:B------:R5:W-:Y:S02]  /*0f40*/  @!P3 STS [UR10+0x8], R2 ;  /* 0x00000802ff00b988 */ /* 0x000be4000800080a */
.L_x_33:
[----:B------:R-:W-:Y:S05]  /*0f50*/  BSYNC.RECONVERGENT B3 ;  /* 0x0000000000037941 */ /* 0x000fea0003800200 */
.L_x_28:
[----:B------:R-:W-:Y:S05]  /*0f60*/  WARPSYNC.ALL ;  /* 0x0000000000007948 */ /* 0x000fea0003800000 */
[----:B------:R-:W-:Y:S01]  /*0f70*/  NOP ;  /* 0x0000000000007918 */ /* 0x000fe20000000000 */
[----:B------:R-:W-:-:S04]  /*0f80*/  UIADD3 UR5, UPT, UPT, UR4, 0x80, URZ ;  /* 0x0000008004057890 */ /* 0x000fc8000fffe0ff */
[----:B------:R-:W-:-:S04]  /*0f90*/  UIADD3 UR6, UP0, UPT, UR5, UR12, URZ ;  /* 0x0000000c05067290 */ /* 0x000fc8000ff1e0ff */
[----:B------:R-:W-:Y:S01]  /*0fa0*/  ULEA.HI.X.SX32 UR7, UR5, UR13, 0x1, UP0 ;  /* 0x0000000d05077291 */ /* 0x000fe200080f0eff */
[----:B------:R-:W-:Y:S11]  /*0fb0*/  @P0 BRA `(.L_x_34) ;  /* 0x0000000000300947 */ /* 0x000ff60003800000 */
[----:B---345:R-:W3:Y:S01]  /*0fc0*/  S2R R2, SR_LANEID ;  /* 0x0000000000027919 */ /* 0x038ee20000000000 */
[----:B------:R-:W-:Y:S05]  /*0fd0*/  WARPSYNC.ALL ;  /* 0x0000000000007948 */ /* 0x000fea0003800000 */
[----:B------:R-:W-:Y:S01]  /*0fe0*/  NOP ;  /* 0x0000000000007918 */ /* 0x000fe20000000000 */
[----:B---3--:R-:W-:-:S05]  /*0ff0*/  IMAD.SHL.U32 R6, R2, 0x4, RZ ;  /* 0x0000000402067824 */ /* 0x008fca00078e00ff */
[----:B------:R-:W3:Y:S01]  /*1000*/  LDS R7, [R6+UR10] ;  /* 0x0000000a06077984 */ /* 0x000ee20008000800 */
[----:B------:R-:W-:-:S05]  /*1010*/  IADD3 R2, P1, PT, R6, UR6, RZ ;  /* 0x0000000606027c10 */ /* 0x000fca000ff3e0ff */
[----:B------:R-:W-:-:S05]  /*1020*/  IMAD.X R3, RZ, RZ, UR7, P1 ;  /* 0x00000007ff037e24 */ /* 0x000fca00088e06ff */
[----:B---3--:R3:W4:Y:S01]  /*1030*/  ATOMG.E.EXCH.STRONG.GPU PT, RZ, [R2], R7 ;  /* 0x0000000702ff73a8 */ /* 0x00872200041ee100 */
[----:B------:R-:W-:-:S04]  /*1040*/  DEPBAR {5,4,3,2,1,0} ;  /* 0x0000003f0000791a */ /* 0x000fc80000000000 */
[----:B------:R-:W5:Y:S02]  /*1050*/  CCTL.E.C.LDCU.IV.DEEP [UR6] ;  /* 0x0000000006007540 */ /* 0x000f640009c08000 */
[----:B-----5:R3:W-:Y:S01]  /*1060*/  UTMACCTL.IV [UR6] ;  /* 0x00000000060079b9 */ /* 0x0207e20008000000 */
[----:B------:R-:W-:Y:S01]  /*1070*/  NOP ;  /* 0x0000000000007918 */ /* 0x000fe20000000000 */
.L_x_34:
[----:B------:R-:W-:Y:S05]  /*1080*/  @P0 BRA `(.L_x_35) ;  /* 0x00000000000c0947 */ /* 0x000fea0003800000 */
[----:B------:R0:W-:Y:S01]  /*1090*/  UTMACMDFLUSH ;  /* 0x00000000000079b7 */ /* 0x0001e20000000000 */
[----:B------:R-:W-:Y:S05]  /*10a0*/  @P0 BRA `(.L_x_35) ;  /* 0x0000000000040947 */ /* 0x000fea0003800000 */
[----:B------:R-:W-:-:S04]  /*10b0*/  DEPBAR.LE SB0, 0x0 ;  /* 0x000080000000791a */ /* 0x000fc80000000000 */
.L_x_35:
[----:B------:R-:W-:Y:S05]  /*10c0*/  WARPSYNC.ALL ;  /* 0x0000000000007948 */ /* 0x000fea0003800000 */
[----:B------:R-:W-:Y:S01]  /*10d0*/  NOP ;  /* 0x0000000000007918 */ /* 0x000fe20000000000 */
[----:B----4-:R-:W-:Y:S06]  /*10e0*/  BAR.SYNC.DEFER_BLOCKING 0x0 ;  /* 0x0000000000007b1d */ /* 0x010fec0000010000 */
[----:B------:R-:W-:Y:S02]  /*10f0*/  BSSY.RECONVERGENT B3, `(.L_x_36) ;  /* 0x000000b000037945 */ /* 0x000fe40003800200 */
[----:B------:R-:W-:Y:S06]  /*1100*/  BAR.SYNC.DEFER_BLOCKING 0x0 ;  /* 0x0000000000007b1d */ /* 0x000fec0000010000 */
[----:B------:R4:W-:Y:S01]  /*1110*/  @!P0 STS [R11], RZ ;  /* 0x000000ff0b008388 */ /* 0x0009e20000000800 */
[----:B------:R-:W-:Y:S01]  /*1120*/  NOP ;  /* 0x0000000000007918 */ /* 0x000fe20000000000 */
[----:B------:R-:W-:Y:S05]  /*1130*/  @P3 BRA `(.L_x_37) ;  /* 0x0000000000183947 */ /* 0x000fea0003800000 */
[----:B---3-5:R-:W3:Y:S01]  /*1140*/  LDS R2, [UR10+0x8] ;  /* 0x0000080aff027984 */ /* 0x028ee20008000800 */
[----:B------:R-:W5:Y:S01]  /*1150*/  LDC.64 R6, c[0x0][0x390] ;  /* 0x0000e400ff067b82 */ /* 0x000f620000000a00 */
[----:B------:R-:W-:Y:S02]  /*1160*/  IMAD.MOV.U32 R3, RZ, RZ, 0x70 ;  /* 0x00000070ff037424 */ /* 0x000fe400078e00ff */
[----:B-----5:R5:W-:Y:S03]  /*1170*/  STS.64 [UR10], R6 ;  /* 0x00000006ff007988 */ /* 0x020be60008000a0a */
[----:B---3--:R-:W-:-:S05]  /*1180*/  LOP3.LUT R2, R2, 0x10, R3, 0xd8, !PT ;  /* 0x0000001002027812 */ /* 0x008fca00078ed803 */
[----:B------:R5:W-:Y:S02]  /*1190*/  STS [UR10+0x8], R2 ;  /* 0x00000802ff007988 */ /* 0x000be4000800080a */
.L_x_37:
[----:B---3--:R-:W-:Y:S05]  /*11a0*/  BSYNC.RECONVERGENT B3 ;  /* 0x0000000000037941 */ /* 0x008fea0003800200 */
.L_x_36:
[----:B------:R-:W-:Y:S04]  /*11b0*/  BSSY.RECONVERGENT B4, `(.L_x_38) ;  /* 0x0000011000047945 */ /* 0x000fe80003800200 */
[----:B------:R-:W-:Y:S04]  /*11c0*/  BSSY.RELIABLE B3, `(.L_x_39) ;  /* 0x000000e000037945 */ /* 0x000fe80003800100 */
[----:B------:R-:W-:Y:S05]  /*11d0*/  @P3 BRA `(.L_x_40) ;  /* 0x0000000000243947 */ /* 0x000fea0003800000 */
[----:B-----5:R-:W3:Y:S01]  /*11e0*/  LDS R2, [UR10+0x34] ;  /* 0x0000340aff027984 */ /* 0x020ee20008000800 */
[----:B------:R-:W-:-:S05]  /*11f0*/  IMAD.MOV.U32 R3, RZ, RZ, 0x3f000000 ;  /* 0x3f000000ff037424 */ /* 0x000fca00078e00ff */
[----:B---3--:R-:W-:-:S05]  /*1200*/  LOP3.LUT R2, R2, 0xff000000, R3, 0xb8, !PT ;  /* 0xff00000002027812 */ /* 0x008fca00078eb803 */
[----:B------:R3:W-:Y:S01]  /*1210*/  STS [UR10+0x34], R2 ;  /* 0x00003402ff007988 */ /* 0x0007e2000800080a */
[----:B------:R-:W-:Y:S05]  /*1220*/  @P3 BRA `(.L_x_41) ;  /* 0x00000000001c3947 */ /* 0x000fea0003800000 */
[----:B---3--:R-:W3:Y:S01]  /*1230*/  LDS R2, [UR10+0x38] ;  /* 0x0000380aff027984 */ /* 0x008ee20008000800 */
[----:B------:R-:W-:-:S05]  /*1240*/  IMAD.MOV.U32 R3, RZ, RZ, 0x7f ;  /* 0x0000007fff037424 */ /* 0x000fca00078e00ff */
[----:B---3--:R-:W-:-:S05]  /*1250*/  LOP3.LUT R2, R2, 0xff, R3, 0xb8, !PT ;  /* 0x000000ff02027812 */ /* 0x008fca00078eb803 */
[----:B------:R3:W-:Y:S02]  /*1260*/  STS [UR10+0x38], R2 ;  /* 0x00003802ff007988 */ /* 0x0007e4000800080a */
.L_x_40:
[----:B------:R-:W-:Y:S05]  /*1270*/  @P3 BREAK.RELIABLE B3 ;  /* 0x0000000000033942 */ /* 0x000fea0003800100 */
[----:B------:R-:W-:Y:S05]  /*1280*/  @P3 BRA `(.L_x_42) ;  /* 0x00000000000c3947 */ /* 0x000fea0003800000 */
[----:B------:R2:W-:Y:S02]  /*1290*/  STS [UR10+0x20], R5 ;  /* 0x00002005ff007988 */ /* 0x0005e4000800080a */
.L_x_41:
[----:B------:R-:W-:Y:S05]  /*12a0*/  BSYNC.RELIABLE B3 ;  /* 0x0000000000037941 */ /* 0x000fea0003800100 */
.L_x_39:
[----:B------:R2:W-:Y:S02]  /*12b0*/  @!P3 STS [UR10+0x24], R4 ;  /* 0x00002404ff00b988 */ /* 0x0005e4000800080a */
.L_x_42:
[----:B------:R-:W-:Y:S05]  /*12c0*/  BSYNC.RECONVERGENT B4 ;  /* 0x0000000000047941 */ /* 0x000fea0003800200 */
.L_x_38:
[----:B------:R-:W-:Y:S05]  /*12d0*/  WARPSYNC.ALL ;  /* 0x0000000000007948 */ /* 0x000fea0003800000 */
[----:B------:R-:W-:Y:S01]  /*12e0*/  NOP ;  /* 0x0000000000007918 */ /* 0x000fe20000000000 */
[----:B------:R-:W-:Y:S04]  /*12f0*/  BSSY.RECONVERGENT B4, `(.L_x_43) ;  /* 0x000000e000047945 */ /* 0x000fe80003800200 */
[----:B------:R-:W-:Y:S05]  /*1300*/  @P3 BRA `(.L_x_44) ;  /* 0x0000000000303947 */ /* 0x000fea0003800000 */
[----:B------:R-:W2:Y:S02]  /*1310*/  LDS R3, [UR10+0x34] ;  /* 0x0000340aff037984 */ /* 0x000ea40008000800 */
[----:B--2---:R-:W2:Y:S02]  /*1320*/  LDC.64 R4, c[0x0][0x3b8] ;  /* 0x0000ee00ff047b82 */ /* 0x004ea40000000a00 */
[----:B---3-5:R-:W3:Y:S01]  /*1330*/  LDS R2, [UR10+0x1c] ;  /* 0x00001c0aff027984 */ /* 0x028ee20008000800 */
[C---:B--2---:R-:W-:Y:S01]  /*1340*/  SHF.L.U64.HI R5, R4.reuse, 0x1, R5 ;  /* 0x0000000104057819 */ /* 0x044fe20000010205 */
[----:B------:R-:W-:-:S03]  /*1350*/  IMAD.SHL.U32 R4, R4, 0x2, RZ ;  /* 0x0000000204047824 */ /* 0x000fc600078e00ff */
[--C-:B------:R-:W-:Y:S02]  /*1360*/  SHF.R.U32.HI R7, RZ, 0x4, R5.reuse ;  /* 0x00000004ff077819 */ /* 0x100fe40000011605 */
[----:B------:R-:W-:-:S05]  /*1370*/  SHF.R.U64 R4, R4, 0x4, R5 ;  /* 0x0000000404047819 */ /* 0x000fca0000001205 */
[----:B------:R2:W-:Y:S01]  /*1380*/  STS [UR10+0xc], R4 ;  /* 0x00000c04ff007988 */ /* 0x0005e2000800080a */
[----:B------:R-:W-:Y:S02]  /*1390*/  LOP3.LUT R3, R3, 0x7, RZ, 0xb8, !PT ;  /* 0x0000000703037812 */ /* 0x000fe400078eb8ff */
[----:B---3--:R-:W-:-:S03]  /*13a0*/  LOP3.LUT R2, R2, 0xf, R7, 0xb8, !PT ;  /* 0x0000000f02027812 */ /* 0x008fc600078eb807 */
[----:B------:R2:W-:Y:S04]  /*13b0*/  STS [UR10+0x34], R3 ;  /* 0x00003403ff007988 */ /* 0x0005e8000800080a */
[----:B------:R2:W-:Y:S02]  /*13c0*/  STS [UR10+0x1c], R2 ;  /* 0x00001c02ff007988 */ /* 0x0005e4000800080a */
.L_x_44:
[----:B------:R-:W-:Y:S05]  /*13d0*/  BSYNC.RECONVERGENT B4 ;  /* 0x0000000000047941 */ /* 0x000fea0003800200 */
.L_x_43:
[----:B------:R-:W-:Y:S04]  /*13e0*/  BSSY.RECONVERGENT B5, `(.L_x_45) ;  /* 0x000001a000057945 */ /* 0x000fe80003800200 */
[----:B------:R-:W-:Y:S04]  /*13f0*/  BSSY.RELIABLE B4, `(.L_x_46) ;  /* 0x0000015000047945 */ /* 0x000fe80003800100 */
[----:B------:R-:W-:Y:S05]  /*1400*/  @P3 BRA `(.L_x_47) ;  /* 0x0000000000203947 */ /* 0x000fea0003800000 */
[----:B--23-5:R-:W2:Y:S02]  /*1410*/  LDS R2, [UR10+0x34] ;  /* 0x0000340aff027984 */ /* 0x02cea40008000800 */
[----:B--2---:R-:W-:-:S05]  /*1420*/  LOP3.LUT R2, R2, 0x38, RZ, 0xb8, !PT ;  /* 0x0000003802027812 */ /* 0x004fca00078eb8ff */
[----:B------:R2:W-:Y:S01]  /*1430*/  STS [UR10+0x34], R2 ;  /* 0x00003402ff007988 */ /* 0x0005e2000800080a */
[----:B------:R-:W-:Y:S05]  /*1440*/  @P3 BRA `(.L_x_48) ;  /* 0x0000000000203947 */ /* 0x000fea0003800000 */
[----:B--2---:R-:W2:Y:S01]  /*1450*/  LDS R2, [UR10+0x8] ;  /* 0x0000080aff027984 */ /* 0x004ea20008000800 */
[----:B------:R-:W-:-:S05]  /*1460*/  IMAD.MOV.U32 R3, RZ, RZ, 0x780 ;  /* 0x00000780ff037424 */ /* 0x000fca00078e00ff */
[----:B--2---:R-:W-:-:S05]  /*1470*/  LOP3.LUT R2, R2, 0x500, R3, 0xd8, !PT ;  /* 0x0000050002027812 */ /* 0x004fca00078ed803 */
[----:B------:R2:W-:Y:S02]  /*1480*/  STS [UR10+0x8], R2 ;  /* 0x00000802ff007988 */ /* 0x0005e4000800080a */
.L_x_47:
[----:B------:R-:W-:Y:S05]  /*1490*/  @P3 BRA `(.L_x_49) ;  /* 0x0000000000283947 */ /* 0x000fea0003800000 */
[----:B--23-5:R-:W2:Y:S02]  /*14a0*/  LDS R2, [UR10+0x8] ;  /* 0x0000080aff027984 */ /* 0x02cea40008000800 */
[----:B--2---:R-:W-:-:S05]  /*14b0*/  LOP3.LUT R2, R2, 0x1800, RZ, 0xb8, !PT ;  /* 0x0000180002027812 */ /* 0x004fca00078eb8ff */
[----:B------:R3:W-:Y:S02]  /*14c0*/  STS [UR10+0x8], R2 ;  /* 0x00000802ff007988 */ /* 0x0007e4000800080a */
.L_x_48:
[----:B------:R-:W-:Y:S05]  /*14d0*/  @P3 BREAK.RELIABLE B4 ;  /* 0x0000000000043942 */ /* 0x000fea0003800100 */
[----:B------:R-:W-:Y:S05]  /*14e0*/  @P3 BRA `(.L_x_50) ;  /* 0x0000000000243947 */ /* 0x000fea0003800000 */
[----:B--23--:R-:W2:Y:S01]  /*14f0*/  LDS R2, [UR10+0x8] ;  /* 0x0000080aff027984 */ /* 0x00cea20008000800 */
[----:B------:R-:W-:-:S05]  /*1500*/  IMAD.MOV.U32 R3, RZ, RZ, 0x6000 ;  /* 0x00006000ff037424 */ /* 0x000fca00078e00ff */
[----:B--2---:R-:W-:-:S04]  /*1510*/  LOP3.LUT R2, R2, 0x6000, R3, 0xd8, !PT ;  /* 0x0000600002027812 */ /* 0x004fc800078ed803 */
[----:B------:R-:W-:-:S05]  /*1520*/  LOP3.LUT R2, R2, 0x400000, RZ, 0xb8, !PT ;  /* 0x0040000002027812 */ /* 0x000fca00078eb8ff */
[----:B------:R2:W-:Y:S02]  /*1530*/  STS [UR10+0x8], R2 ;  /* 0x00000802ff007988 */ /* 0x0005e4000800080a */
.L_x_49:
[----:B------:R-:W-:Y:S05]  /*1540*/  BSYNC.RELIABLE B4 ;  /* 0x0000000000047941 */ /* 0x000fea0003800100 */
.L_x_46:
[----:B--23-5:R-:W2:Y:S02]  /*1550*/  @!P3 LDS R2, [UR10+0x8] ;  /* 0x0000080aff02b984 */ /* 0x02cea40008000800 */
[----:B--2---:R-:W-:-:S05]  /*1560*/  @!P3 LOP3.LUT R2, R2, 0x8000, RZ, 0xb8, !PT ;  /* 0x000080000202b812 */ /* 0x004fca00078eb8ff */
[----:B------:R5:W-:Y:S02]  /*1570*/  @!P3 STS [UR10+0x8], R2 ;  /* 0x00000802ff00b988 */ /* 0x000be4000800080a */
.L_x_50:
[----:B------:R-:W-:Y:S05]  /*1580*/  BSYNC.RECONVERGENT B5 ;  /* 0x0000000000057941 */ /* 0x000fea0003800200 */
.L_x_45:
[----:B------:R-:W-:Y:S05]  /*1590*/  WARPSYNC.ALL ;  /* 0x0000000000007948 */ /* 0x000fea0003800000 */
[----:B------:R-:W-:Y:S01]  /*15a0*/  NOP ;  /* 0x0000000000007918 */ /* 0x000fe20000000000 */
[----:B------:R-:W-:-:S04]  /*15b0*/  UIADD3 UR4, UPT, UPT, UR4, 0x100, URZ ;  /* 0x0000010004047890 */ /* 0x000fc8000fffe0ff */
[----:B------:R-:W-:-:S04]  /*15c0*/  UIADD3 UR12, UP0, UPT, UR4, UR12, URZ ;  /* 0x0000000c040c7290 */ /* 0x000fc8000ff1e0ff */
[----:B------:R-:W-:Y:S01]  /*15d0*/  ULEA.HI.X.SX32 UR13, UR4, UR13, 0x1, UP0 ;  /* 0x0000000d040d7291 */ /* 0x000fe200080f0eff */
[----:B------:R-:W-:Y:S11]  /*15e0*/  @P0 BRA `(.L_x_51) ;  /* 0x0000000000300947 */ /* 0x000ff60003800000 */
[----:B--23-5:R-:W2:Y:S01]  /*15f0*/  S2R R2, SR_LANEID ;  /* 0x0000000000027919 */ /* 0x02cea20000000000 */
[----:B------:R-:W-:Y:S05]  /*1600*/  WARPSYNC.ALL ;  /* 0x0000000000007948 */ /* 0x000fea0003800000 */
[----:B------:R-:W-:Y:S01]  /*1610*/  NOP ;  /* 0x0000000000007918 */ /* 0x000fe20000000000 */
[----:B--2---:R-:W-:-:S05]  /*1620*/  IMAD.SHL.U32 R4, R2, 0x4, RZ ;  /* 0x0000000402047824 */ /* 0x004fca00078e00ff */
[----:B------:R-:W2:Y:S01]  /*1630*/  LDS R5, [R4+UR10] ;  /* 0x0000000a04057984 */ /* 0x000ea20008000800 */
[----:B------:R-:W-:-:S05]  /*1640*/  IADD3 R2, P1, PT, R4, UR12, RZ ;  /* 0x0000000c04027c10 */ /* 0x000fca000ff3e0ff */
[----:B------:R-:W-:-:S05]  /*1650*/  IMAD.X R3, RZ, RZ, UR13, P1 ;  /* 0x0000000dff037e24 */ /* 0x000fca00088e06ff */
[----:B--2---:R2:W3:Y:S01]  /*1660*/  ATOMG.E.EXCH.STRONG.GPU PT, RZ, [R2], R5 ;  /* 0x0000000502ff73a8 */ /* 0x0044e200041ee100 */
[----:B------:R-:W-:-:S04]  /*1670*/  DEPBAR {5,4,3,2,1,0} ;  /* 0x0000003f0000791a */ /* 0x000fc80000000000 */
[----:B------:R-:W5:Y:S02]  /*1680*/  CCTL.E.C.LDCU.IV.DEEP [UR12] ;  /* 0x000000000c007540 */ /* 0x000f640009c08000 */
[----:B-----5:R2:W-:Y:S01]  /*1690*/  UTMACCTL.IV [UR12] ;  /* 0x000000000c0079b9 */ /* 0x0205e20008000000 */
[----:B------:R-:W-:Y:S01]  /*16a0*/  NOP ;  /* 0x0000000000007918 */ /* 0x000fe20000000000 */
.L_x_51:
[----:B------:R-:W-:Y:S05]  /*16b0*/  @P0 BRA `(.L_x_52) ;  /* 0x00000000000c0947 */ /* 0x000fea0003800000 */
[----:B------:R0:W-:Y:S01]  /*16c0*/  UTMACMDFLUSH ;  /* 0x00000000000079b7 */ /* 0x0001e20000000000 */
[----:B------:R-:W-:Y:S05]  /*16d0*/  @P0 BRA `(.L_x_52) ;  /* 0x0000000000040947 */ /* 0x000fea0003800000 */
[----:B------:R-:W-:-:S04]  /*16e0*/  DEPBAR.LE SB0, 0x0 ;  /* 0x000080000000791a */ /* 0x000fc80000000000 */
.L_x_52:
[----:B------:R-:W-:Y:S05]  /*16f0*/  WARPSYNC.ALL ;  /* 0x0000000000007948 */ /* 0x000fea0003800000 */
[----:B------:R-:W-:Y:S01]  /*1700*/  NOP ;  /* 0x0000000000007918 */ /* 0x000fe20000000000 */
[----:B---3--:R-:W-:Y:S01]  /*1710*/  BAR.SYNC.DEFER_BLOCKING 0x0 ;  /* 0x0000000000007b1d */ /* 0x008fe20000010000 */
[----:B------:R-:W-:Y:S01]  /*1720*/  ISETP.GE.AND P0, PT, R10, 0x1, PT ;  /* 0x000000010a00780c */ /* 0x000fe20003f06270 */
[----:B------:R-:W-:Y:S01]  /*1730*/  USHF.L.U32 UR27, UR27, 0x7, URZ ;  /* 0x000000071b1b7899 */ /* 0x000fe200080006ff */
[----:B--2--5:R-:W-:Y:S01]  /*1740*/  SHF.R.U32.HI R2, RZ, 0x5, R0 ;  /* 0x00000005ff027819 */ /* 0x024fe20000011600 */
[----:B------:R-:W-:-:S02]  /*1750*/  USHF.L.U32 UR31, UR31, 0x7, URZ ;  /* 0x000000071f1f7899 */ /* 0x000fc400080006ff */
[----:B------:R-:W-:Y:S01]  /*1760*/  VOTEU.ALL UP0, P3 ;  /* 0x0000000000ff7886 */ /* 0x000fe20001800000 */
[----:B------:R-:W-:Y:S01]  /*1770*/  UMOV UR4, 0x1 ;  /* 0x0000000100047882 */ /* 0x000fe20000000000 */
[----:B------:R-:W-:Y:S01]  /*1780*/  VOTEU.ALL UP1, P3 ;  /* 0x0000000000ff7886 */ /* 0x000fe20001820000 */
[----:B------:R-:W-:Y:S02]  /*1790*/  R2UR UR11, R2 ;  /* 0x00000000020b72ca */ /* 0x000fe400000e0000 */
[----:B------:R-:W-:-:S04]  /*17a0*/  @!UP0 UIADD3 UR14, UPT, UPT, -UR4, 0x100000, URZ ;  /* 0x00100000040e8890 */ /* 0x000fc8000fffe1ff */
[----:B------:R-:W-:Y:S02]  /*17b0*/  @!UP0 USHF.L.U32 UR15, UR14, 0xb, URZ ;  /* 0x0000000b0e0f8899 */ /* 0x000fe400080006ff */
[----:B------:R-:W-:Y:S02]  /*17c0*/  @!UP0 USHF.L.U32 UR14, UR14, 0x1, URZ ;  /* 0x000000010e0e8899 */ /* 0x000fe400080006ff */
[----:B------:R-:W-:-:S04]  /*17d0*/  @!UP0 UIADD3 UR4, UPT, UPT, -UR4, 0x100000, URZ ;  /* 0x0010000004048890 */ /* 0x000fc8000fffe1ff */
[----:B------:R-:W-:Y:S02]  /*17e0*/  @!UP0 USHF.L.U32 UR5, UR4, 0xb, URZ ;  /* 0x0000000b04058899 */ /* 0x000fe400080006ff */
[----:B------:R-:W-:Y:S01]  /*17f0*/  @!UP0 USHF.L.U32 UR4, UR4, 0x1, URZ ;  /* 0x0000000104048899 */ /* 0x000fe200080006ff */
[----:B------:R-:W-:Y:S01]  /*1800*/  VOTEU.ALL UP0, P3 ;  /* 0x0000000000ff7886 */ /* 0x000fe20001800000 */
[----:B------:R-:W2:Y:S04]  /*1810*/  FENCE.VIEW.ASYNC.S ;  /* 0x00000000000073c6 */ /* 0x000ea80000000000 */
[----:B--2---:R2:W3:Y:S06]  /*1820*/  @!UP0 SYNCS.EXCH.64 URZ, [UR10+0x10000], UR14 ;  /* 0x0100000e0aff85b2 */ /* 0x0044ec0008000100 */
[----:B------:R2:W5:Y:S01]  /*1830*/  @!UP1 SYNCS.EXCH.64 URZ, [UR10+0x10010], UR4 ;  /* 0x010010040aff95b2 */ /* 0x0005620008000100 */
[----:B------:R-:W-:Y:S05]  /*1840*/  @!P0 BRA `(.L_x_53) ;  /* 0x00000008008c8947 */ /* 0x000fea0003800000 */
[----:B---3-5:R-:W-:Y:S01]  /*1850*/  BAR.SYNC.DEFER_BLOCKING 0x0 ;  /* 0x0000000000007b1d */ /* 0x028fe20000010000 */
[----:B------:R-:W-:Y:S01]  /*1860*/  @!P3 IMAD.MOV.U32 R2, RZ, RZ, 0x10000 ;  /* 0x00010000ff02b424 */ /* 0x000fe200078e00ff */
[----:B------:R-:W-:Y:S01]  /*1870*/  ELECT P1, URZ, PT ;  /* 0x0000000000ff782f */ /* 0x000fe20003820000 */
[----:B--2---:R-:W-:-:S03]  /*1880*/  ULOP3.LUT UR5, UR11, 0x1, URZ, 0xc0, !UPT ;  /* 0x000000010b057892 */ /* 0x004fc6000f8ec0ff */
[C---:B------:R-:W-:Y:S02]  /*1890*/  ISETP.LT.U32.AND P1, PT, R68.reuse, 0x40, P1 ;  /* 0x000000404400780c */ /* 0x040fe40000f21070 */
[----:B------:R-:W-:Y:S01]  /*18a0*/  ELECT P0, URZ, PT ;  /* 0x0000000000ff782f */ /* 0x000fe20003800000 */
[----:B------:R-:W-:Y:S02]  /*18b0*/  ULEA UR20, UR5, UR10, 0xe ;  /* 0x0000000a05147291 */ /* 0x000fe4000f8e70ff */
[----:B------:R-:W-:Y:S01]  /*18c0*/  USHF.L.U32 UR22, UR5, 0x6, URZ ;  /* 0x0000000605167899 */ /* 0x000fe200080006ff */
[----:B------:R-:W-:Y:S01]  /*18d0*/  ISETP.LT.U32.AND P0, PT, R68, 0x40, P0 ;  /* 0x000000404400780c */ /* 0x000fe20000701070 */
[----:B------:R-:W-:Y:S01]  /*18e0*/  UMOV UR23, UR31 ;  /* 0x0000001f00177c82 */ /* 0x000fe20008000000 */
[----:B------:R-:W-:Y:S02]  /*18f0*/  UIADD3 UR4, UPT, UPT, UR10, 0x8000, URZ ;  /* 0x000080000a047890 */ /* 0x000fe4000fffe0ff */
[----:B------:R-:W-:-:S02]  /*1900*/  USHF.R.U32.HI UR14, URZ, 0x4, UR10 ;  /* 0x00000004ff0e7899 */ /* 0x000fc4000801160a */
[----:B------:R-:W-:Y:S01]  /*1910*/  UMOV UR26, UR22 ;  /* 0x00000016001a7c82 */ /* 0x000fe20008000000 */
[----:B------:R-:W-:Y:S01]  /*1920*/  VOTEU.ANY UP0, P1 ;  /* 0x0000000000ff7886 */ /* 0x000fe20000800100 */
[----:B------:R-:W-:Y:S02]  /*1930*/  USHF.R.U32.HI UR4, URZ, 0x4, UR4 ;  /* 0x00000004ff047899 */ /* 0x000fe40008011604 */
[----:B------:R-:W-:Y:S01]  /*1940*/  USGXT.U32 UR14, UR14, 0xe ;  /* 0x0000000e0e0e789a */ /* 0x000fe20008000000 */
[----:B------:R2:W-:Y:S01]  /*1950*/  @!P3 SYNCS.ARRIVE.TRANS64 RZ, [UR10+0x10000], R2 ;  /* 0x01000002ffffb9a7 */ /* 0x0005e2000800000a */
[----:B------:R3:W-:Y:S06]  /*1960*/  MEMBAR.ALL.CTA ;  /* 0x0000000000007992 */ /* 0x0007ec0000008000 */
[----:B---3--:R-:W3:Y:S01]  /*1970*/  FENCE.VIEW.ASYNC.S ;  /* 0x00000000000073c6 */ /* 0x008ee20000000000 */
[----:B------:R-:W-:Y:S01]  /*1980*/  @UP0 UIADD3 UR21, UPT, UPT, UR10, 0x10000, URZ ;  /* 0x000100000a150890 */ /* 0x000fe2000fffe0ff */
[----:B---3--:R-:W-:Y:S01]  /*1990*/  VOTEU.ANY UP0, P1 ;  /* 0x0000000000ff7886 */ /* 0x008fe20000800100 */
[----:B------:R-:W-:Y:S01]  /*19a0*/  VOTEU.ANY UP1, P0 ;  /* 0x0000000000ff7886 */ /* 0x000fe20000020100 */
[----:B------:R-:W-:Y:S01]  /*19b0*/  USGXT.U32 UR18, UR4, 0xe ;  /* 0x0000000e0412789a */ /* 0x000fe20008000000 */
[----:B------:R-:W-:-:S02]  /*19c0*/  UMOV UR15, 0x40004040 ;  /* 0x40004040000f7882 */ /* 0x000fc40000000000 */
[----:B------:R-:W-:Y:S01]  /*19d0*/  UMOV UR4, URZ ;  /* 0x000000ff00047c82 */ /* 0x000fe20008000000 */
[----:B------:R-:W-:Y:S02]  /*19e0*/  @UP1 UIADD3 UR24, UPT, UPT, UR20, 0x8000, URZ ;  /* 0x0000800014181890 */ /* 0x000fe4000fffe0ff */
[----:B------:R-:W-:Y:S01]  /*19f0*/  @UP1 UIADD3 UR25, UPT, UPT, UR10, 0x10000, URZ ;  /* 0x000100000a191890 */ /* 0x000fe2000fffe0ff */
[----:B------:R-:W-:Y:S01]  /*1a00*/  VOTEU.ANY UP1, P0 ;  /* 0x0000000000ff7886 */ /* 0x000fe20000020100 */
[----:B------:R-:W-:Y:S01]  /*1a10*/  UMOV UR19, 0x40004040 ;  /* 0x4000404000137882 */ /* 0x000fe20000000000 */
[----:B------:R-:W-:Y:S06]  /*1a20*/  BAR.SYNC.DEFER_BLOCKING 0x0 ;  /* 0x0000000000007b1d */ /* 0x000fec0000010000 */
[----:B------:R3:W-:Y:S01]  /*1a30*/  @UP0 UTMALDG.2D [UR20], [UR8] ;  /* 0x00000014080005b4 */ /* 0x0007e20008008000 */
[----:B------:R-:W-:-:S04]  /*1a40*/  UIADD3 UR16, UP0, UPT, UR14, 0x2, URZ ;  /* 0x000000020e107890 */ /* 0x000fc8000ff1e0ff */
[----:B------:R-:W-:Y:S01]  /*1a50*/  UIADD3.X UR17, UPT, UPT, UR4, 0x40004040, URZ, UP0, !UPT ;  /* 0x4000404004117890 */ /* 0x000fe200087fe4ff */
[----:B------:R-:W-:Y:S03]  /*1a60*/  BAR.SYNC.DEFER_BLOCKING 0x0 ;  /* 0x0000000000007b1d */ /* 0x000fe60000010000 */
[----:B------:R-:W-:Y:S02]  /*1a70*/  UIADD3.64 UR34, UPT, UPT, UR16, 0x4, URZ ;  /* 0x0000000410227897 */ /* 0x000fe4000fffe0ff */
[----:B------:R-:W-:Y:S02]  /*1a80*/  UIADD3.64 UR36, UPT, UPT, UR16, 0x3fe, URZ ;  /* 0x000003fe10247897 */ /* 0x000fe4000fffe0ff */
[----:B------:R-:W-:Y:S02]  /*1a90*/  UIADD3.64 UR38, UPT, UPT, UR16, 0x400, URZ ;  /* 0x0000040010267897 */ /* 0x000fe4000fffe0ff */
[----:B------:R-:W-:-:S02]  /*1aa0*/  UIADD3.64 UR40, UPT, UPT, UR16, 0x402, URZ ;  /* 0x0000040210287897 */ /* 0x000fc4000fffe0ff */
[----:B------:R-:W-:Y:S02]  /*1ab0*/  UIADD3.64 UR42, UPT, UPT, UR16, 0x404, URZ ;  /* 0x00000404102a7897 */ /* 0x000fe4000fffe0ff */
[----:B---3--:R-:W-:Y:S02]  /*1ac0*/  UIADD3 UR20, UP0, UPT, UR18, 0x2, URZ ;  /* 0x0000000212147890 */ /* 0x008fe4000ff1e0ff */
[----:B------:R-:W-:Y:S02]  /*1ad0*/  UIADD3.64 UR22, UPT, UPT, UR16, 0x2, URZ ;  /* 0x0000000210167897 */ /* 0x000fe4000fffe0ff */
[----:B------:R-:W-:Y:S02]  /*1ae0*/  UIADD3.X UR21, UPT, UPT, UR4, 0x40004040, URZ, UP0, !UPT ;  /* 0x4000404004157890 */ /* 0x000fe400087fe4ff */
[----:B------:R-:W-:Y:S02]  /*1af0*/  UISETP.NE.U32.AND UP0, UPT, UR11, URZ, UPT ;  /* 0x000000ff0b00728c */ /* 0x000fe4000bf05070 */
[----:B------:R-:W-:-:S02]  /*1b00*/  UIADD3.64 UR44, UPT, UPT, UR20, 0x2, URZ ;  /* 0x00000002142c7897 */ /* 0x000fc4000fffe0ff */
[----:B------:R-:W-:Y:S02]  /*1b10*/  UIADD3.64 UR46, UPT, UPT, UR20, 0x4, URZ ;  /* 0x00000004142e7897 */ /* 0x000fe4000fffe0ff */
[----:B------:R-:W-:Y:S01]  /*1b20*/  UIADD3.64 UR48, UPT, UPT, UR20, 0x3fe, URZ ;  /* 0x000003fe14307897 */ /* 0x000fe2000fffe0ff */
[----:B------:R2:W-:Y:S01]  /*1b30*/  @UP1 UTMALDG.2D [UR24], [UR6] ;  /* 0x00000018060015b4 */ /* 0x0005e20008008000 */
[----:B------:R-:W-:Y:S02]  /*1b40*/  UIADD3.64 UR50, UPT, UPT, UR20, 0x400, URZ ;  /* 0x0000040014327897 */ /* 0x000fe4000fffe0ff */
[----:B------:R-:W-:Y:S02]  /*1b50*/  UIADD3.64 UR52, UPT, UPT, UR20, 0x402, URZ ;  /* 0x0000040214347897 */ /* 0x000fe4000fffe0ff */
[----:B------:R-:W-:Y:S01]  /*1b60*/  UIADD3.64 UR54, UPT, UPT, UR20, 0x404, URZ ;  /* 0x0000040414367897 */ /* 0x000fe2000fffe0ff */
[----:B------:R-:W-:Y:S06]  /*1b70*/  BAR.SYNC.DEFER_BLOCKING 0x0 ;  /* 0x0000000000007b1d */ /* 0x000fec0000010000 */
[----:B------:R-:W3:Y:S02]  /*1b80*/  SYNCS.PHASECHK.TRANS64.TRYWAIT P0, [UR10+0x10000], RZ ;  /* 0x010000ffff0075a7 */ /* 0x000ee4000800110a */
[----:B--23--:R-:W-:Y:S05]  /*1b90*/  @!P0 BRA `(.L_x_54) ;  /* 0x0000000c00a48947 */ /* 0x00cfea0003800000 */
.L_x_66:
[----:B------:R-:W-:Y:S05]  /*1ba0*/  BRA.U UP0, `(.L_x_55) ;  /* 0x0000000100647547 */ /* 0x000fea000b800000 */
[----:B------:R-:W-:Y:S01]  /*1bb0*/  UMOV UR4, 0x0 ;  /* 0x0000000000047882 */ /* 0x000fe20000000000 */
[----:B------:R-:W-:Y:S01]  /*1bc0*/  UMOV UR5, 0x8200490 ;  /* 0x0820049000057882 */ /* 0x000fe20000000000 */
[----:B------:R-:W-:Y:S01]  /*1bd0*/  UMOV UR24, 0x0 ;  /* 0x0000000000187882 */ /* 0x000fe20000000000 */
[----:B------:R-:W-:Y:S01]  /*1be0*/  UMOV UR25, 0x8200490 ;  /* 0x0820049000197882 */ /* 0x000fe20000000000 */
[----:B------:R-:W-:Y:S01]  /*1bf0*/  UMOV UR28, 0x0 ;  /* 0x00000000001c7882 */ /* 0x000fe20000000000 */
[----:B------:R-:W-:Y:S01]  /*1c00*/  UMOV UR29, 0x8200490 ;  /* 0x08200490001d7882 */ /* 0x000fe20000000000 */
[----:B------:R2:W-:Y:S01]  /*1c10*/  UTCHMMA gdesc[UR14], gdesc[UR18], tmem[UR32], tmem[UR4], idesc[UR5], !UPT ;  /* 0x00ff04120e0075ea */ /* 0x0005e2000f800020 */
[----:B------:R-:W-:Y:S01]  /*1c20*/  UMOV UR56, 0x0 ;  /* 0x0000000000387882 */ /* 0x000fe20000000000 */
[----:B------:R-:W-:Y:S01]  /*1c30*/  UMOV UR57, 0x8200490 ;  /* 0x0820049000397882 */ /* 0x000fe20000000000 */
[----:B------:R2:W-:Y:S01]  /*1c40*/  UTCHMMA gdesc[UR16], gdesc[UR20], tmem[UR32], tmem[UR24], idesc[UR25], UPT ;  /* 0x00ff1814100075ea */ /* 0x0005e2000b800020 */
        /* <DEDUP_REMOVED lines=12> */
[----:B------:R2:W-:Y:S01]  /*1d10*/  UTCHMMA gdesc[UR40], gdesc[UR52], tmem[UR32], tmem[UR62], idesc[UR63], UPT ;  /* 0x00ff3e34280075ea */ /* 0x0005e2000b800020 */
[----:B------:R2:W-:Y:S01]  /*1d20*/  UTCHMMA gdesc[UR42], gdesc[UR54], tmem[UR32], tmem[UR64], idesc[UR65], UPT ;  /* 0x00ff40362a0075ea */ /* 0x0005e2000b800020 */
[----:B------:R-:W-:Y:S01]  /*1d30*/  NOP ;  /* 0x0000000000007918 */ /* 0x000fe20000000000 */
.L_x_55:
[----:B------:R-:W-:Y:S01]  /*1d40*/  ELECT P0, URZ, PT ;  /* 0x0000000000ff782f */ /* 0x000fe20003800000 */
[----:B--2---:R-:W-:-:S03]  /*1d50*/  UIADD3 UR4, UPT, UPT, UR10, 0x10010, URZ ;  /* 0x000100100a047890 */ /* 0x004fc6000fffe0ff */
[----:B------:R-:W-:Y:S01]  /*1d60*/  ISETP.LT.U32.AND P0, PT, R68, 0x20, P0 ;  /* 0x000000204400780c */ /* 0x000fe20000701070 */
[----:B------:R-:W-:-:S12]  /*1d70*/  UMOV UR5, URZ ;  /* 0x000000ff00057c82 */ /* 0x000fd80008000000 */
[----:B------:R-:W-:Y:S01]  /*1d80*/  VOTEU.ANY UP0, P0 ;  /* 0x0000000000ff7886 */ /* 0x000fe20000000100 */
[----:B------:R-:W-:Y:S01]  /*1d90*/  VOTEU.ANY UP1, P0 ;  /* 0x0000000000ff7886 */ /* 0x000fe20000020100 */
[----:B------:R-:W-:-:S03]  /*1da0*/  ISETP.GE.U32.AND P0, PT, R10, 0x81, PT ;  /* 0x000000810a00780c */ /* 0x000fc60003f06070 */
[----:B------:R-:W-:Y:S02]  /*1db0*/  @UP0 UMOV UR24, UR4 ;  /* 0x0000000400180c82 */ /* 0x000fe40008000000 */
[----:B------:R2:W-:Y:S01]  /*1dc0*/  @UP1 UTCBAR [UR24], URZ ;  /* 0x000000ff180013e9 */ /* 0x0005e200080000ff */
[----:B------:R-:W-:Y:S06]  /*1dd0*/  BAR.SYNC.DEFER_BLOCKING 0x0 ;  /* 0x0000000000007b1d */ /* 0x000fec0000010000 */
[----:B------:R-:W3:Y:S02]  /*1de0*/  SYNCS.PHASECHK.TRANS64.TRYWAIT P1, [UR10+0x10010], RZ ;  /* 0x010010ffff0075a7 */ /* 0x000ee4000802110a */
[----:B--23--:R-:W-:Y:S05]  /*1df0*/  @!P1 BRA `(.L_x_56) ;  /* 0x0000000c00189947 */ /* 0x00cfea0003800000 */
.L_x_67:
[----:B------:R-:W-:Y:S05]  /*1e00*/  @!P0 BRA `(.L_x_53) ;  /* 0x00000004001c8947 */ /* 0x000fea0003800000 */
[----:B------:R-:W-:Y:S01]  /*1e10*/  IMAD.MOV.U32 R2, RZ, RZ, 0x1 ;  /* 0x00000001ff027424 */ /* 0x000fe200078e00ff */
[----:B------:R-:W2:Y:S01]  /*1e20*/  LDCU UR68, c[0x0][0x3a0] ;  /* 0x00007400ff4477ac */ /* 0x000ea20008000800 */
[----:B------:R-:W-:-:S05]  /*1e30*/  UMOV UR33, 0x80 ;  /* 0x0000008000217882 */ /* 0x000fca0000000000 */
.L_x_60:
[----:B------:R-:W-:Y:S01]  /*1e40*/  BAR.SYNC.DEFER_BLOCKING 0x0 ;  /* 0x0000000000007b1d */ /* 0x000fe20000010000 */
[----:B------:R-:W-:Y:S01]  /*1e50*/  @!P3 IMAD.MOV.U32 R3, RZ, RZ, 0x10000 ;  /* 0x00010000ff03b424 */ /* 0x000fe200078e00ff */
[----:B------:R-:W-:Y:S01]  /*1e60*/  ELECT P1, URZ, PT ;  /* 0x0000000000ff782f */ /* 0x000fe20003820000 */
[----:B------:R-:W-:-:S03]  /*1e70*/  ULOP3.LUT UR30, UR11, 0x1, URZ, 0xc0, !UPT ;  /* 0x000000010b1e7892 */ /* 0x000fc6000f8ec0ff */
[C---:B------:R-:W-:Y:S02]  /*1e80*/  ISETP.LT.U32.AND P1, PT, R68.reuse, 0x40, P1 ;  /* 0x000000404400780c */ /* 0x040fe40000f21070 */
[----:B------:R-:W-:Y:S01]  /*1e90*/  ELECT P0, URZ, PT ;  /* 0x0000000000ff782f */ /* 0x000fe20003800000 */
[----:B------:R-:W-:Y:S02]  /*1ea0*/  ULEA UR28, UR30, UR10, 0xe ;  /* 0x0000000a1e1c7291 */ /* 0x000fe4000f8e70ff */
[----:B------:R-:W-:Y:S01]  /*1eb0*/  ULEA UR30, UR30, UR33, 0x6 ;  /* 0x000000211e1e7291 */ /* 0x000fe2000f8e30ff */
[----:B------:R-:W-:-:S06]  /*1ec0*/  ISETP.LT.U32.AND P0, PT, R68, 0x40, P0 ;  /* 0x000000404400780c */ /* 0x000fcc0000701070 */
[----:B------:R-:W-:Y:S01]  /*1ed0*/  UMOV UR26, UR30 ;  /* 0x0000001e001a7c82 */ /* 0x000fe20008000000 */
[----:B------:R-:W-:Y:S01]  /*1ee0*/  VOTEU.ANY UP0, P1 ;  /* 0x0000000000ff7886 */ /* 0x000fe20000800100 */
[----:B------:R3:W-:Y:S01]  /*1ef0*/  @!P3 SYNCS.ARRIVE.TRANS64 RZ, [UR10+0x10000], R3 ;  /* 0x01000003ffffb9a7 */ /* 0x0007e2000800000a */
[----:B------:R5:W-:Y:S06]  /*1f00*/  MEMBAR.ALL.CTA ;  /* 0x0000000000007992 */ /* 0x000bec0000008000 */
[----:B-----5:R-:W5:Y:S01]  /*1f10*/  FENCE.VIEW.ASYNC.S ;  /* 0x00000000000073c6 */ /* 0x020f620000000000 */
[----:B------:R-:W-:Y:S01]  /*1f20*/  @UP0 UIADD3 UR29, UPT, UPT, UR10, 0x10000, URZ ;  /* 0x000100000a1d0890 */ /* 0x000fe2000fffe0ff */
[----:B-----5:R-:W-:Y:S01]  /*1f30*/  VOTEU.ANY UP0, P1 ;  /* 0x0000000000ff7886 */ /* 0x020fe20000800100 */
[----:B------:R-:W-:Y:S01]  /*1f40*/  VOTEU.ANY UP1, P0 ;  /* 0x0000000000ff7886 */ /* 0x000fe20000020100 */
[----:B---3--:R-:W-:-:S04]  /*1f50*/  IMAD.U32 R3, R2, -0x80000000, RZ ;  /* 0x8000000002037824 */ /* 0x008fc800078e00ff */
[----:B------:R-:W-:Y:S02]  /*1f60*/  @UP1 UIADD3 UR24, UPT, UPT, UR28, 0x8000, URZ ;  /* 0x000080001c181890 */ /* 0x000fe4000fffe0ff */
[----:B------:R-:W-:Y:S01]  /*1f70*/  @UP1 UIADD3 UR25, UPT, UPT, UR10, 0x10000, URZ ;  /* 0x000100000a191890 */ /* 0x000fe2000fffe0ff */
[----:B------:R-:W-:Y:S01]  /*1f80*/  VOTEU.ANY UP1, P0 ;  /* 0x0000000000ff7886 */ /* 0x000fe20000020100 */
[----:B------:R-:W-:Y:S06]  /*1f90*/  BAR.SYNC.DEFER_BLOCKING 0x0 ;  /* 0x0000000000007b1d */ /* 0x000fec0000010000 */
[----:B------:R3:W-:Y:S01]  /*1fa0*/  @UP0 UTMALDG.2D [UR28], [UR8] ;  /* 0x0000001c080005b4 */ /* 0x0007e20008008000 */
[----:B------:R-:W-:Y:S01]  /*1fb0*/  UISETP.NE.U32.AND UP0, UPT, UR11, URZ, UPT ;  /* 0x000000ff0b00728c */ /* 0x000fe2000bf05070 */
[----:B------:R-:W-:Y:S06]  /*1fc0*/  BAR.SYNC.DEFER_BLOCKING 0x0 ;  /* 0x0000000000007b1d */ /* 0x000fec0000010000 */
[----:B------:R3:W-:Y:S02]  /*1fd0*/  @UP1 UTMALDG.2D [UR24], [UR6] ;  /* 0x00000018060015b4 */ /* 0x0007e40008008000 */
[----:B------:R-:W-:Y:S06]  /*1fe0*/  BAR.SYNC.DEFER_BLOCKING 0x0 ;  /* 0x0000000000007b1d */ /* 0x000fec0000010000 */
[----:B------:R-:W5:Y:S02]  /*1ff0*/  SYNCS.PHASECHK.TRANS64.TRYWAIT P0, [UR10+0x10000], R3 ;  /* 0x01000003ff0075a7 */ /* 0x000f64000800110a */
[----:B---3-5:R-:W-:Y:S05]  /*2000*/  @!P0 BRA `(.L_x_57) ;  /* 0x0000000800a08947 */ /* 0x028fea0003800000 */
.L_x_68:
[----:B------:R-:W-:Y:S05]  /*2010*/  BRA.U UP0, `(.L_x_58) ;  /* 0x0000000100647547 */ /* 0x000fea000b800000 */
[----:B------:R-:W-:Y:S01]  /*2020*/  UMOV UR24, 0x0 ;  /* 0x0000000000187882 */ /* 0x000fe20000000000 */
[----:B------:R-:W-:Y:S01]  /*2030*/  UMOV UR25, 0x8200490 ;  /* 0x0820049000197882 */ /* 0x000fe20000000000 */
[----:B------:R-:W-:Y:S01]  /*2040*/  UMOV UR28, 0x0 ;  /* 0x00000000001c7882 */ /* 0x000fe20000000000 */
[----:B------:R-:W-:Y:S01]  /*2050*/  UMOV UR29, 0x8200490 ;  /* 0x08200490001d7882 */ /* 0x000fe20000000000 */
        /* <DEDUP_REMOVED lines=21> */
.L_x_58:
[----:B------:R-:W-:-:S04]  /*21b0*/  ELECT P0, URZ, PT ;  /* 0x0000000000ff782f */ /* 0x000fc80003800000 */
[----:B------:R-:W-:-:S13]  /*21c0*/  ISETP.LT.U32.AND P0, PT, R68, 0x20, P0 ;  /* 0x000000204400780c */ /* 0x000fda0000701070 */
[----:B------:R-:W-:Y:S01]  /*21d0*/  VOTEU.ANY UP0, P0 ;  /* 0x0000000000ff7886 */ /* 0x000fe20000000100 */
[----:B------:R-:W-:-:S04]  /*21e0*/  VOTEU.ANY UP1, P0 ;  /* 0x0000000000ff7886 */ /* 0x000fc80000020100 */
[----:B---3--:R-:W-:Y:S02]  /*21f0*/  @UP0 UMOV UR24, UR4 ;  /* 0x0000000400180c82 */ /* 0x008fe40008000000 */
[----:B------:R3:W-:Y:S01]  /*2200*/  @UP1 UTCBAR [UR24], URZ ;  /* 0x000000ff180013e9 */ /* 0x0007e200080000ff */
[----:B------:R-:W-:Y:S06]  /*2210*/  BAR.SYNC.DEFER_BLOCKING 0x0 ;  /* 0x0000000000007b1d */ /* 0x000fec0000010000 */
[----:B------:R-:W5:Y:S02]  /*2220*/  SYNCS.PHASECHK.TRANS64.TRYWAIT P0, [UR10+0x10010], R3 ;  /* 0x01001003ff0075a7 */ /* 0x000f64000800110a */
[----:B---3-5:R-:W-:Y:S05]  /*2230*/  @!P0 BRA `(.L_x_59) ;  /* 0x0000000800208947 */ /* 0x028fea0003800000 */
.L_x_69:
[----:B------:R-:W-:Y:S01]  /*2240*/  UIADD3 UR33, UPT, UPT, UR33, 0x80, URZ ;  /* 0x0000008021217890 */ /* 0x000fe2000fffe0ff */
[----:B------:R-:W-:-:S03]  /*2250*/  LOP3.LUT R2, R2, 0x1, RZ, 0x3c, !PT ;  /* 0x0000000102027812 */ /* 0x000fc600078e3cff */
[----:B--2---:R-:W-:-:S09]  /*2260*/  UISETP.GE.AND UP0, UPT, UR33, UR68, UPT ;  /* 0x000000442100728c */ /* 0x004fd2000bf06270 */
[----:B------:R-:W-:Y:S05]  /*2270*/  BRA.U !UP0, `(.L_x_60) ;  /* 0xfffffff908f07547 */ /* 0x000fea000b83ffff */
.L_x_53:
[----:B---3-5:R-:W-:Y:S06]  /*2280*/  BAR.SYNC.DEFER_BLOCKING 0x0 ;  /* 0x0000000000007b1d */ /* 0x028fec0000010000 */
[----:B------:R-:W-:Y:S04]  /*2290*/  BSSY.RECONVERGENT B5, `(.L_x_61) ;  /* 0x0000004000057945 */ /* 0x000fe80003800200 */
[----:B------:R-:W-:Y:S05]  /*22a0*/  @P3 BRA `(.L_x_62) ;  /* 0x0000000000083947 */ /* 0x000fea0003800000 */
[----:B------:R-:W3:Y:S02]  /*22b0*/  SYNCS.CCTL.IV [UR10+0x10000] ;  /* 0x01000000ff0079b1 */ /* 0x000ee4000800000a */
[----:B---3--:R-:W3:Y:S02]  /*22c0*/  SYNCS.CCTL.IV [UR10+0x10010] ;  /* 0x01001000ff0079b1 */ /* 0x008ee4000800000a */
.L_x_62:
[----:B--2---:R-:W-:Y:S05]  /*22d0*/  BSYNC.RECONVERGENT B5 ;  /* 0x0000000000057941 */ /* 0x004fea0003800200 */
.L_x_61:
[----:B------:R-:W-:Y:S01]  /*22e0*/  USHF.L.U32 UR4, UR11, 0x15, URZ ;  /* 0x000000150b047899 */ /* 0x000fe200080006ff */
[C---:B------:R-:W-:Y:S01]  /*22f0*/  IMAD.SHL.U32 R2, R0.reuse, 0x80, RZ ;  /* 0x0000008000027824 */ /* 0x040fe200078e00ff */
[----:B------:R-:W-:Y:S01]  /*2300*/  USHF.L.U32 UR5, UR11, 0x4, URZ ;  /* 0x000000040b057899 */ /* 0x000fe200080006ff */
[----:B------:R-:W-:Y:S01]  /*2310*/  IMAD.SHL.U32 R3, R0, 0x10, RZ ;  /* 0x0000001000037824 */ /* 0x000fe200078e00ff */
[----:B------:R-:W-:Y:S02]  /*2320*/  ULOP3.LUT UR4, UR4, 0x600000, URZ, 0xc0, !UPT ;  /* 0x0060000004047892 */ /* 0x000fe4000f8ec0ff */
[----:B------:R-:W-:Y:S01]  /*2330*/  ULOP3.LUT UR5, UR5, 0x40, URZ, 0xc0, !UPT ;  /* 0x0000004005057892 */ /* 0x000fe2000f8ec0ff */
[----:B------:R-:W-:Y:S02]  /*2340*/  LOP3.LUT R2, R2, 0x7f80, RZ, 0xc0, !PT ;  /* 0x00007f8002027812 */ /* 0x000fe400078ec0ff */
[----:B------:R-:W-:Y:S01]  /*2350*/  ELECT P0, URZ, PT ;  /* 0x0000000000ff782f */ /* 0x000fe20003800000 */
[----:B------:R-:W-:Y:S01]  /*2360*/  UIADD3 UR4, UPT, UPT, UR5, UR4, UR32 ;  /* 0x0000000405047290 */ /* 0x000fe2000fffe020 */
[----:B------:R-:W-:Y:S01]  /*2370*/  LOP3.LUT R2, R2, 0x70, R3, 0xf8, !PT ;  /* 0x0000007002027812 */ /* 0x000fe200078ef803 */
[----:B------:R-:W-:Y:S01]  /*2380*/  ULOP3.LUT UR11, UR11, 0x1, URZ, 0xc0, !UPT ;  /* 0x000000010b0b7892 */ /* 0x000fe2000f8ec0ff */
[----:B------:R-:W-:Y:S01]  /*2390*/  ISETP.LT.U32.AND P0, PT, R68, 0x40, P0 ;  /* 0x000000404400780c */ /* 0x000fe20000701070 */
[----:B------:R-:W-:Y:S01]  /*23a0*/  UMOV UR6, UR31 ;  /* 0x0000001f00067c82 */ /* 0x000fe20008000000 */
[C---:B------:R-:W-:Y:S01]  /*23b0*/  LOP3.LUT R0, R2.reuse, 0x10, RZ, 0x3c, !PT ;  /* 0x0000001002007812 */ /* 0x040fe200078e3cff */
[----:B------:R-:W-:Y:S01]  /*23c0*/  ULEA UR5, UR11, UR27, 0x6 ;  /* 0x0000001b0b057291 */ /* 0x000fe2000f8e30ff */
[----:B------:R-:W-:-:S02]  /*23d0*/  LOP3.LUT R3, R2, 0x20, RZ, 0x3c, !PT ;  /* 0x0000002002037812 */ /* 0x000fc400078e3cff */
[----:B----4-:R-:W2:Y:S01]  /*23e0*/  LDTM.x64 R4, tmem[UR4] ;  /* 0x00000004000479ee */ /* 0x010ea20008340000 */
[----:B------:R-:W-:Y:S01]  /*23f0*/  NOP ;  /* 0x0000000000007918 */ /* 0x000fe20000000000 */
[----:B------:R-:W-:-:S05]  /*2400*/  ULEA UR4, UR11, UR10, 0xe ;  /* 0x0000000a0b047291 */ /* 0x000fca000f8e70ff */
[----:B--2---:R-:W-:Y:S01]  /*2410*/  VOTEU.ANY UP1, P0 ;  /* 0x0000000000ff7886 */ /* 0x004fe20000020100 */
[----:B------:R-:W-:Y:S01]  /*2420*/  VOTEU.ANY UP0, P0 ;  /* 0x0000000000ff7886 */ /* 0x000fe20000000100 */
[----:B------:R-:W-:Y:S02]  /*2430*/  F2FP.BF16.F32.PACK_AB R4, R5, R4 ;  /* 0x000000040504723e */ /* 0x000fe400000010ff */
[----:B------:R-:W-:Y:S02]  /*2440*/  F2FP.BF16.F32.PACK_AB R5, R7, R6 ;  /* 0x000000060705723e */ /* 0x000fe400000010ff */
[----:B------:R-:W-:Y:S02]  /*2450*/  F2FP.BF16.F32.PACK_AB R12, R13, R12 ;  /* 0x0000000c0d0c723e */ /* 0x000fe400000010ff */
[----:B------:R-:W-:Y:S02]  /*2460*/  F2FP.BF16.F32.PACK_AB R6, R9, R8 ;  /* 0x000000080906723e */ /* 0x000fe400000010ff */
[----:B------:R-:W-:-:S02]  /*2470*/  F2FP.BF16.F32.PACK_AB R7, R11, R10 ;  /* 0x0000000a0b07723e */ /* 0x000fc400000010ff */
[----:B------:R-:W-:Y:S02]  /*2480*/  F2FP.BF16.F32.PACK_AB R13, R15, R14 ;  /* 0x0000000e0f0d723e */ /* 0x000fe400000010ff */
[----:B------:R-:W-:Y:S01]  /*2490*/  F2FP.BF16.F32.PACK_AB R20, R21, R20 ;  /* 0x000000141514723e */ /* 0x000fe200000010ff */
[----:B---3--:R2:W-:Y:S01]  /*24a0*/  STS.128 [R2+UR10], R4 ;  /* 0x0000000402007988 */ /* 0x0085e20008000c0a */
[----:B------:R-:W-:Y:S02]  /*24b0*/  F2FP.BF16.F32.PACK_AB R14, R17, R16 ;  /* 0x00000010110e723e */ /* 0x000fe400000010ff */
[----:B------:R-:W-:Y:S02]  /*24c0*/  F2FP.BF16.F32.PACK_AB R15, R19, R18 ;  /* 0x00000012130f723e */ /* 0x000fe400000010ff */
[----:B------:R-:W-:Y:S02]  /*24d0*/  F2FP.BF16.F32.PACK_AB R21, R23, R22 ;  /* 0x000000161715723e */ /* 0x000fe400000010ff */
[----:B------:R-:W-:Y:S01]  /*24e0*/  F2FP.BF16.F32.PACK_AB R28, R29, R28 ;  /* 0x0000001c1d1c723e */ /* 0x000fe200000010ff */
[----:B------:R2:W-:Y:S01]  /*24f0*/  STS.128 [R0+UR10], R12 ;  /* 0x0000000c00007988 */ /* 0x0005e20008000c0a */
[----:B------:R-:W-:-:S02]  /*2500*/  F2FP.BF16.F32.PACK_AB R22, R25, R24 ;  /* 0x000000181916723e */ /* 0x000fc400000010ff */
[----:B------:R-:W-:Y:S02]  /*2510*/  F2FP.BF16.F32.PACK_AB R23, R27, R26 ;  /* 0x0000001a1b17723e */ /* 0x000fe400000010ff */
[----:B------:R-:W-:Y:S02]  /*2520*/  F2FP.BF16.F32.PACK_AB R29, R31, R30 ;  /* 0x0000001e1f1d723e */ /* 0x000fe400000010ff */
[----:B------:R-:W-:Y:S01]  /*2530*/  F2FP.BF16.F32.PACK_AB R36, R37, R36 ;  /* 0x000000242524723e */ /* 0x000fe200000010ff */
[----:B------:R2:W-:Y:S01]  /*2540*/  STS.128 [R3+UR10], R20 ;  /* 0x0000001403007988 */ /* 0x0005e20008000c0a */
[----:B------:R-:W-:Y:S02]  /*2550*/  F2FP.BF16.F32.PACK_AB R30, R33, R32 ;  /* 0x00000020211e723e */ /* 0x000fe400000010ff */
[----:B------:R-:W-:Y:S02]  /*2560*/  F2FP.BF16.F32.PACK_AB R31, R35, R34 ;  /* 0x00000022231f723e */ /* 0x000fe400000010ff */
[----:B------:R-:W-:-:S02]  /*2570*/  F2FP.BF16.F32.PACK_AB R37, R39, R38 ;  /* 0x000000262725723e */ /* 0x000fc400000010ff */
[----:B------:R-:W-:Y:S02]  /*2580*/  F2FP.BF16.F32.PACK_AB R44, R45, R44 ;  /* 0x0000002c2d2c723e */ /* 0x000fe400000010ff */
[----:B------:R-:W-:Y:S02]  /*2590*/  LOP3.LUT R8, R2, 0x30, RZ, 0x3c, !PT ;  /* 0x0000003002087812 */ /* 0x000fe400078e3cff */
[----:B------:R-:W-:Y:S02]  /*25a0*/  F2FP.BF16.F32.PACK_AB R38, R41, R40 ;  /* 0x000000282926723e */ /* 0x000fe400000010ff */
[----:B------:R-:W-:Y:S01]  /*25b0*/  F2FP.BF16.F32.PACK_AB R39, R43, R42 ;  /* 0x0000002a2b27723e */ /* 0x000fe200000010ff */
[----:B------:R2:W-:Y:S01]  /*25c0*/  STS.128 [R8+UR10], R28 ;  /* 0x0000001c08007988 */ /* 0x0005e20008000c0a */
[----:B------:R-:W-:Y:S02]  /*25d0*/  F2FP.BF16.F32.PACK_AB R45, R47, R46 ;  /* 0x0000002e2f2d723e */ /* 0x000fe400000010ff */
[----:B------:R-:W-:-:S02]  /*25e0*/  F2FP.BF16.F32.PACK_AB R52, R53, R52 ;  /* 0x000000343534723e */ /* 0x000fc400000010ff */
[C---:B------:R-:W-:Y:S02]  /*25f0*/  LOP3.LUT R9, R2.reuse, 0x40, RZ, 0x3c, !PT ;  /* 0x0000004002097812 */ /* 0x040fe400078e3cff */
[----:B------:R-:W-:Y:S02]  /*2600*/  F2FP.BF16.F32.PACK_AB R46, R49, R48 ;  /* 0x00000030312e723e */ /* 0x000fe400000010ff */
[----:B------:R-:W-:Y:S01]  /*2610*/  F2FP.BF16.F32.PACK_AB R47, R51, R50 ;  /* 0x00000032332f723e */ /* 0x000fe200000010ff */
[----:B------:R2:W-:Y:S01]  /*2620*/  STS.128 [R9+UR10], R36 ;  /* 0x0000002409007988 */ /* 0x0005e20008000c0a */
[----:B------:R-:W-:Y:S02]  /*2630*/  F2FP.BF16.F32.PACK_AB R53, R55, R54 ;  /* 0x000000363735723e */ /* 0x000fe400000010ff */
[----:B------:R-:W-:Y:S02]  /*2640*/  F2FP.BF16.F32.PACK_AB R60, R61, R60 ;  /* 0x0000003c3d3c723e */ /* 0x000fe400000010ff */
[----:B------:R-:W-:-:S02]  /*2650*/  LOP3.LUT R10, R2, 0x50, RZ, 0x3c, !PT ;  /* 0x00000050020a7812 */ /* 0x000fc400078e3cff */
[----:B------:R-:W-:Y:S02]  /*2660*/  F2FP.BF16.F32.PACK_AB R54, R57, R56 ;  /* 0x000000383936723e */ /* 0x000fe400000010ff */
[----:B------:R-:W-:Y:S01]  /*2670*/  F2FP.BF16.F32.PACK_AB R55, R59, R58 ;  /* 0x0000003a3b37723e */ /* 0x000fe200000010ff */
[----:B------:R2:W-:Y:S01]  /*2680*/  STS.128 [R10+UR10], R44 ;  /* 0x0000002c0a007988 */ /* 0x0005e20008000c0a */
[----:B------:R-:W-:Y:S02]  /*2690*/  F2FP.BF16.F32.PACK_AB R61, R63, R62 ;  /* 0x0000003e3f3d723e */ /* 0x000fe400000010ff */
[C---:B------:R-:W-:Y:S02]  /*26a0*/  LOP3.LUT R11, R2.reuse, 0x60, RZ, 0x3c, !PT ;  /* 0x00000060020b7812 */ /* 0x040fe400078e3cff */
[----:B------:R-:W-:Y:S02]  /*26b0*/  F2FP.BF16.F32.PACK_AB R62, R65, R64 ;  /* 0x00000040413e723e */ /* 0x000fe400000010ff */
[----:B------:R-:W-:Y:S01]  /*26c0*/  F2FP.BF16.F32.PACK_AB R63, R67, R66 ;  /* 0x00000042433f723e */ /* 0x000fe200000010ff */
[----:B------:R2:W-:Y:S01]  /*26d0*/  STS.128 [R11+UR10], R52 ;  /* 0x000000340b007988 */ /* 0x0005e20008000c0a */
[----:B------:R-:W-:-:S05]  /*26e0*/  LOP3.LUT R16, R2, 0x70, RZ, 0x3c, !PT ;  /* 0x0000007002107812 */ /* 0x000fca00078e3cff */
[----:B------:R2:W-:Y:S01]  /*26f0*/  STS.128 [R16+UR10], R60 ;  /* 0x0000003c10007988 */ /* 0x0005e20008000c0a */
[----:B------:R3:W-:Y:S06]  /*2700*/  MEMBAR.ALL.CTA ;  /* 0x0000000000007992 */ /* 0x0007ec0000008000 */
[----:B---3--:R-:W3:Y:S02]  /*2710*/  FENCE.VIEW.ASYNC.S ;  /* 0x00000000000073c6 */ /* 0x008ee40000000000 */
[----:B---3--:R-:W-:Y:S06]  /*2720*/  BAR.SYNC.DEFER_BLOCKING 0x0 ;  /* 0x0000000000007b1d */ /* 0x008fec0000010000 */
[----:B------:R2:W-:Y:S01]  /*2730*/  @UP1 UTMASTG.2D [UR4], [UR12] ;  /* 0x000000040c0013b5 */ /* 0x0005e20008008000 */
[----:B------:R0:W-:Y:S01]  /*2740*/  UTMACMDFLUSH ;  /* 0x00000000000079b7 */ /* 0x0001e20000000000 */
[----:B------:R-:W-:-:S04]  /*2750*/  DEPBAR.LE SB0, 0x0 ;  /* 0x000080000000791a */ /* 0x000fc80000000000 */
[----:B------:R-:W-:Y:S08]  /*2760*/  BAR.SYNC.DEFER_BLOCKING 0x0 ;  /* 0x0000000000007b1d */ /* 0x000ff00000010000 */
[----:B------:R-:W-:Y:S06]  /*2770*/  BAR.SYNC.DEFER_BLOCKING 0x0 ;  /* 0x0000000000007b1d */ /* 0x000fec0000010000 */
[----:B--2---:R-:W-:Y:S05]  /*2780*/  @P2 BRA `(.L_x_63) ;  /* 0x0000000000a02947 */ /* 0x004fea0003800000 */
[----:B------:R-:W2:Y:S01]  /*2790*/  S2UR UR5, SR_CgaCtaId ;  /* 0x00000000000579c3 */ /* 0x000ea20000008800 */
[----:B------:R-:W-:Y:S01]  /*27a0*/  NOP ;  /* 0x0000000000007918 */ /* 0x000fe20000000000 */
[----:B------:R-:W-:Y:S01]  /*27b0*/  UMOV UR4, 0x50 ;  /* 0x0000005000047882 */ /* 0x000fe20000000000 */
[----:B------:R-:W-:Y:S02]  /*27c0*/  IMAD.U32 R0, RZ, RZ, UR32 ;  /* 0x00000020ff007e24 */ /* 0x000fe4000f8e00ff */
[----:B------:R-:W-:Y:S02]  /*27d0*/  IMAD.MOV.U32 R3, RZ, RZ, 0xf ;  /* 0x0000000fff037424 */ /* 0x000fe400078e00ff */
[----:B------:R-:W-:Y:S01]  /*27e0*/  IMAD.MOV.U32 R7, RZ, RZ, 0x1 ;  /* 0x00000001ff077424 */ /* 0x000fe200078e00ff */
[----:B------:R-:W-:-:S04]  /*27f0*/  LOP3.LUT R0, R0, 0xffff, RZ, 0xc0, !PT ;  /* 0x0000ffff00007812 */ /* 0x000fc800078ec0ff */
[----:B------:R-:W-:-:S05]  /*2800*/  SHF.R.U32.HI R0, RZ, 0x5, R0 ;  /* 0x00000005ff007819 */ /* 0x000fca0000011600 */
[----:B------:R-:W-:Y:S01]  /*2810*/  VIADD R2, R0, 0x10 ;  /* 0x0000001000027836 */ /* 0x000fe20000000000 */
[----:B------:R-:W-:Y:S01]  /*2820*/  SHF.L.U32 R0, R3, R0, RZ ;  /* 0x0000000003007219 */ /* 0x000fe200000006ff */
[----:B--2---:R-:W-:-:S03]  /*2830*/  ULEA UR6, UR5, UR4, 0x18 ;  /* 0x0000000405067291 */ /* 0x004fc6000f8ec0ff */
[----:B------:R-:W-:-:S04]  /*2840*/  SHF.L.U32 R3, R7, R2, RZ ;  /* 0x0000000207037219 */ /* 0x000fc800000006ff */
[----:B------:R-:W-:Y:S02]  /*2850*/  LOP3.LUT R0, R3, R0, RZ, 0xfc, !PT ;  /* 0x0000000003007212 */ /* 0x000fe400078efcff */
[----:B------:R-:W2:Y:S02]  /*2860*/  LDS R5, [UR6] ;  /* 0x00000006ff057984 */ /* 0x000ea40008000800 */
[C---:B------:R-:W-:Y:S02]  /*2870*/  LOP3.LUT R2, R0.reuse, 0xffff, RZ, 0xc0, !PT ;  /* 0x0000ffff00027812 */ /* 0x040fe400078ec0ff */
[----:B--2---:R-:W-:-:S04]  /*2880*/  LOP3.LUT R3, R0, 0xffff, R5, 0x80, !PT ;  /* 0x0000ffff00037812 */ /* 0x004fc800078e8005 */
[----:B------:R-:W-:-:S13]  /*2890*/  ISETP.NE.AND P0, PT, R3, R2, PT ;  /* 0x000000020300720c */ /* 0x000fda0003f05270 */
[----:B------:R-:W-:Y:S05]  /*28a0*/  @P0 BRA `(.L_x_64) ;  /* 0x0000000000500947 */ /* 0x000fea0003800000 */
[----:B------:R-:W-:Y:S02]  /*28b0*/  SHF.R.U32.HI R5, RZ, 0x10, R5 ;  /* 0x00000010ff057819 */ /* 0x000fe40000011605 */
[----:B------:R-:W-:-:S04]  /*28c0*/  SHF.R.U32.HI R2, RZ, 0x10, R0 ;  /* 0x00000010ff027819 */ /* 0x000fc80000011600 */
[----:B------:R-:W-:-:S04]  /*28d0*/  LOP3.LUT R5, R5, R2, RZ, 0xc0, !PT ;  /* 0x0000000205057212 */ /* 0x000fc800078ec0ff */
[----:B------:R-:W-:-:S13]  /*28e0*/  ISETP.NE.AND P0, PT, R5, R2, PT ;  /* 0x000000020500720c */ /* 0x000fda0003f05270 */
[----:B------:R-:W-:Y:S05]  /*28f0*/  @P0 BRA `(.L_x_65) ;  /* 0x0000000000300947 */ /* 0x000fea0003800000 */
[----:B------:R-:W-:Y:S01]  /*2900*/  R2UR UR4, R0 ;  /* 0x00000000000472ca */ /* 0x000fe200000e0000 */
[----:B------:R-:W-:Y:S01]  /*2910*/  VOTEU.ANY UR5, UPT, PT ;  /* 0x0000000000057886 */ /* 0x000fe200038e0100 */
[----:B------:R-:W2:Y:S01]  /*2920*/  S2R R0, SR_LANEID ;  /* 0x0000000000007919 */ /* 0x000ea20000000000 */
[----:B------:R-:W-:-:S10]  /*2930*/  UFLO.U32 UR5, UR5 ;  /* 0x00000005000572bd */ /* 0x000fd400080e0000 */
[----:B------:R-:W-:-:S06]  /*2940*/  ULOP3.LUT UR4, URZ, UR4, URZ, 0x33, !UPT ;  /* 0x00000004ff047292 */ /* 0x000fcc000f8e33ff */
[----:B------:R-:W-:-:S04]  /*2950*/  IMAD.U32 R2, RZ, RZ, UR4 ;  /* 0x00000004ff027e24 */ /* 0x000fc8000f8e00ff */
[----:B------:R-:W3:Y:S02]  /*2960*/  REDUX UR7, R2 ;  /* 0x00000000020773c4 */ /* 0x000ee40000000000 */
[----:B------:R4:W-:Y:S01]  /*2970*/  UTCATOMSWS.AND URZ, UR4 ;  /* 0x0000000400ff79e3 */ /* 0x0009e20008000000 */
[----:B--2---:R-:W-:Y:S01]  /*2980*/  ISETP.EQ.U32.AND P0, PT, R0, UR5, PT ;  /* 0x0000000500007c0c */ /* 0x004fe2000bf02070 */
[----:B---3--:R-:W-:-:S12]  /*2990*/  IMAD.U32 R0, RZ, RZ, UR7 ;  /* 0x00000007ff007e24 */ /* 0x008fd8000f8e00ff */
[----:B------:R4:W-:Y:S01]  /*29a0*/  @P0 ATOMS.AND RZ, [UR6], R0 ;  /* 0x00000000ffff098c */ /* 0x0009e2000a800006 */
[----:B------:R-:W-:Y:S05]  /*29b0*/  BRA `(.L_x_63) ;  /* 0x0000000000147947 */ /* 0x000fea0003800000 */
.L_x_65:
[----:B------:R-:W-:-:S07]  /*29c0*/  MOV R2, 0x29e0 ;  /* 0x000029e000027802 */ /* 0x000fce0000000f00 */
[----:B-1----:R-:W-:Y:S05]  /*29d0*/  CALL.REL.NOINC `($__internal_0_$__cuda_sm10x_tcgen05_guardrail_trap_col_being_dealloced_not_returned_by_alloc) ;  /* 0x0000000000447944 */ /* 0x002fea0003c00000 */
[----:B------:R-:W-:Y:S05]  /*29e0*/  BRA `(.L_x_63) ;  /* 0x0000000000087947 */ /* 0x000fea0003800000 */
.L_x_64:
[----:B------:R-:W-:-:S07]  /*29f0*/  MOV R2, 0x2a10 ;  /* 0x00002a1000027802 */ /* 0x000fce0000000f00 */
[----:B-1----:R-:W-:Y:S05]  /*2a00*/  CALL.REL.NOINC `($__internal_2_$__cuda_sm10x_tcgen05_guardrail_trap_unallocated_columns_being_dealloced) ;  /* 0x0000000000507944 */ /* 0x002fea0003c00000 */
.L_x_63:
[----:B------:R-:W-:Y:S01]  /*2a10*/  NOP ;  /* 0x0000000000007918 */ /* 0x000fe20000000000 */
[----:B----4-:R-:W-:Y:S05]  /*2a20*/  EXIT ;  /* 0x000000000000794d */ /* 0x010fea0003800000 */
.L_x_54:
[----:B------:R-:W2:Y:S02]  /*2a30*/  SYNCS.PHASECHK.TRANS64.TRYWAIT P0, [UR10+0x10000], RZ ;  /* 0x010000ffff0075a7 */ /* 0x000ea4000800110a */
[----:B--2---:R-:W-:Y:S05]  /*2a40*/  @!P0 BRA `(.L_x_54) ;  /* 0xfffffffc00f88947 */ /* 0x004fea000383ffff */
[----:B------:R-:W-:Y:S05]  /*2a50*/  BRA `(.L_x_66) ;  /* 0xfffffff000507947 */ /* 0x000fea000383ffff */
.L_x_56:
[----:B------:R-:W2:Y:S02]  /*2a60*/  SYNCS.PHASECHK.TRANS64.TRYWAIT P1, [UR10+0x10010], RZ ;  /* 0x010010ffff0075a7 */ /* 0x000ea4000802110a */
[----:B--2---:R-:W-:Y:S05]  /*2a70*/  @!P1 BRA `(.L_x_56) ;  /* 0xfffffffc00f89947 */ /* 0x004fea000383ffff */
[----:B------:R-:W-:Y:S05]  /*2a80*/  BRA `(.L_x_67) ;  /* 0xfffffff000dc7947 */ /* 0x000fea000383ffff */
.L_x_57:
[----:B------:R-:W3:Y:S02]  /*2a90*/  SYNCS.PHASECHK.TRANS64.TRYWAIT P0, [UR10+0x10000], R3 ;  /* 0x01000003ff0075a7 */ /* 0x000ee4000800110a */
[----:B---3--:R-:W-:Y:S05]  /*2aa0*/  @!P0 BRA `(.L_x_57) ;  /* 0xfffffffc00f88947 */ /* 0x008fea000383ffff */
[----:B------:R-:W-:Y:S05]  /*2ab0*/  BRA `(.L_x_68) ;  /* 0xfffffff400547947 */ /* 0x000fea000383ffff */
.L_x_59:
[----:B------:R-:W3:Y:S02]  /*2ac0*/  SYNCS.PHASECHK.TRANS64.TRYWAIT P0, [UR10+0x10010], R3 ;  /* 0x01001003ff0075a7 */ /* 0x000ee4000800110a */
[----:B---3--:R-:W-:Y:S05]  /*2ad0*/  @!P0 BRA `(.L_x_59) ;  /* 0xfffffffc00f88947 */ /* 0x008fea000383ffff */
[----:B------:R-:W-:Y:S05]  /*2ae0*/  BRA `(.L_x_69) ;  /* 0xfffffff400d47947 */ /* 0x000fea000383ffff */
        .weak           $__internal_0_$__cuda_sm10x_tcgen05_guardrail_trap_col_being_dealloced_not_returned_by_alloc
        .type           $__internal_0_$__cuda_sm10x_tcgen05_guardrail_trap_col_being_dealloced_not_returned_by_alloc,@function
        .size           $__internal_0_$__cuda_sm10x_tcgen05_guardrail_trap_col_being_dealloced_not_returned_by_alloc,($__internal_1_$__cuda_sm10x_tcgen05_guardrail_trap_phase_invalid_during_alloc - $__internal_0_$__cuda_sm10x_tcgen05_guardrail_trap_col_being_dealloced_not_returned_by_alloc)
$__internal_0_$__cuda_sm10x_tcgen05_guardrail_trap_col_being_dealloced_not_returned_by_alloc:
[----:B------:R-:W-:Y:S05]  /*2af0*/  BPT.TRAP 0x1 ;  /* 0x000000040000795c */ /* 0x000fea0000300000 */
[----:B------:R-:W-:-:S04]  /*2b00*/  IMAD.MOV.U32 R3, RZ, RZ, 0x0 ;  /* 0x00000000ff037424 */ /* 0x000fc800078e00ff */
[----:B------:R-:W-:Y:S05]  /*2b10*/  RET.REL.NODEC R2 `(gluon_tcgen05) ;  /* 0xffffffd402387950 */ /* 0x000fea0003c3ffff */
        .weak           $__internal_1_$__cuda_sm10x_tcgen05_guardrail_trap_phase_invalid_during_alloc
        .type           $__internal_1_$__cuda_sm10x_tcgen05_guardrail_trap_phase_invalid_during_alloc,@function
        .size           $__internal_1_$__cuda_sm10x_tcgen05_guardrail_trap_phase_invalid_during_alloc,($__internal_2_$__cuda_sm10x_tcgen05_guardrail_trap_unallocated_columns_being_dealloced - $__internal_1_$__cuda_sm10x_tcgen05_guardrail_trap_phase_invalid_during_alloc)
$__internal_1_$__cuda_sm10x_tcgen05_guardrail_trap_phase_invalid_during_alloc:
[----:B------:R-:W-:Y:S05]  /*2b20*/  BPT.TRAP 0x1 ;  /* 0x000000040000795c */ /* 0x000fea0000300000 */
[----:B------:R-:W-:-:S04]  /*2b30*/  IMAD.MOV.U32 R3, RZ, RZ, 0x0 ;  /* 0x00000000ff037424 */ /* 0x000fc800078e00ff */
[----:B------:R-:W-:Y:S05]  /*2b40*/  RET.REL.NODEC R2 `(gluon_tcgen05) ;  /* 0xffffffd4022c7950 */ /* 0x000fea0003c3ffff */
        .weak           $__internal_2_$__cuda_sm10x_tcgen05_guardrail_trap_unallocated_columns_being_dealloced
        .type           $__internal_2_$__cuda_sm10x_tcgen05_guardrail_trap_unallocated_columns_being_dealloced,@function
        .size           $__internal_2_$__cuda_sm10x_tcgen05_guardrail_trap_unallocated_columns_being_dealloced,(.L_x_73 - $__internal_2_$__cuda_sm10x_tcgen05_guardrail_trap_unallocated_columns_being_dealloced)
$__internal_2_$__cuda_sm10x_tcgen05_guardrail_trap_unallocated_columns_being_dealloced:
[----:B------:R-:W-:Y:S05]  /*2b50*/  BPT.TRAP 0x1 ;  /* 0x000000040000795c */ /* 0x000fea0000300000 */
[----:B------:R-:W-:-:S04]  /*2b60*/  IMAD.MOV.U32 R3, RZ, RZ, 0x0 ;  /* 0x00000000ff037424 */ /* 0x000fc800078e00ff */
[----:B------:R-:W-:Y:S05]  /*2b70*/  RET.REL.NODEC R2 `(gluon_tcgen05) ;  /* 0xffffffd402207950 */ /* 0x000fea0003c3ffff */
.L_x_70:
[----:B------:R-:W-:-:S00]  /*2b80*/  BRA `(.L_x_70) ;  /* 0xfffffffc00fc7947 */ /* 0x000fc0000383ffff */
[----:B------:R-:W-:-:S00]  /*2b90*/  NOP ;  /* 0x0000000000007918 */ /* 0x000fc00000000000 */
        /* <DEDUP_REMOVED lines=14> */
.L_x_73:


//--------------------- .nv.shared.gluon_tcgen05  --------------------------
	.section	.nv.shared.gluon_tcgen05,"aw",@nobits
	.sectionflags	@""
	.align	16
	.zero		1024


//--------------------- .nv.shared.reserved.0     --------------------------
	.section	.nv.shared.reserved.0,"aw",@nobits
	.align	8
	.weak		__nv_reservedSMEM_offset_0_alias
	.size		__nv_reservedSMEM_offset_0_alias, 0, 64
	.other		__nv_reservedSMEM_offset_0_alias,@"STO_CUDA_RESERVED_SHARED STV_DEFAULT"
__nv_reservedSMEM_offset_0_alias:
	.zero		0
.nv.shared.reserved.0:
	.zero		64
	.weak		__nv_reservedSMEM_allocation_phase
	.type		__nv_reservedSMEM_allocation_phase,@object
	.size		__nv_reservedSMEM_allocation_phase,(.L_0 - __nv_reservedSMEM_allocation_phase)
__nv_reservedSMEM_allocation_phase:
	.zero		1
.L_0:
	.zero		7
	.weak		__nv_reservedSMEM_devtool_atexit_pc
	.type		__nv_reservedSMEM_devtool_atexit_pc,@object
	.size		__nv_reservedSMEM_devtool_atexit_pc,(__nv_reservedSMEM_allocation_mask - __nv_reservedSMEM_devtool_atexit_pc)
__nv_reservedSMEM_devtool_atexit_pc:
	.zero		8
	.weak		__nv_reservedSMEM_allocation_mask
	.type		__nv_reservedSMEM_allocation_mask,@object
	.size		__nv_reservedSMEM_allocation_mask,(.L_2 - __nv_reservedSMEM_allocation_mask)
__nv_reservedSMEM_allocation_mask:
	.zero		4
.L_2:


//--------------------- .nv.constant0.gluon_tcgen05 --------------------------
	.section	.nv.constant0.gluon_tcgen05,"a",@progbits
	.sectionflags	@""
	.align	4
.nv.constant0.gluon_tcgen05:
	.zero		976


//--------------------- SYMBOLS --------------------------

	.type		.nv.reservedSmem.offset0,@object
	.size		.nv.reservedSmem.offset0,0x4
	.type		.nv.reservedSmem.cap,@object
	.size		.nv.reservedSmem.cap,0x4
